	.target	sm_100a

	.elftype	@"ET_EXEC"


//--------------------- .note.nv.tkinfo           --------------------------
	.section	.note.nv.tkinfo,"",@"SHT_NOTE"
	.sectionflags	@"SHF_NOTE_NV_TKINFO"
	.tkinfo
        /*0018*/ 	.word	0x00000002
        /*0030*/ 	.string	""
        /*0030*/ 	.string	"ptxas"
        /*0030*/ 	.string	"Cuda compilation tools, release 13.0, V13.0.88"
        /*0030*/ 	.string	"Build cuda_13.0.r13.0/compiler.36424714_0"
        /*0030*/ 	.string	"-arch sm_100a -m 64 "



//--------------------- .note.nv.cuinfo           --------------------------
	.section	.note.nv.cuinfo,"",@"SHT_NOTE"
	.sectionflags	@"SHF_NOTE_NV_CUINFO"
        /*0018*/ 	.short	0x0002
        /*001a*/ 	.short	0x0064
        /*001c*/ 	.short	0x0082
	.zero		2


//--------------------- .nv.info                  --------------------------
	.section	.nv.info,"",@"SHT_CUDA_INFO"
	.align	4


	//----- nvinfo : EIATTR_REGCOUNT
	.align		4
        /*0000*/ 	.byte	0x04, 0x2f
        /*0002*/ 	.short	(.L_19 - .L_18)
	.align		4
.L_18:
        /*0004*/ 	.word	index@(_ZN7cutlass13device_kernelINS_4conv6kernel13ConvUniversalINS1_16ConvProblemShapeILNS1_8OperatorE0ELi3EEENS1_10collective14CollectiveConvINS1_47MainloopSm100TmaUmmaWarpSpecializedImplicitGemmILS5_0ELi54ELi3ELi1ELi2EN4cute5tupleIJNSA_1CILi1EEESD_SD_EEEEENSB_IJNSC_ILi64EEESG_NSB_IJNSC_ILi32EEEEEEEEENS_12float_e4m3_tESK_NSA_8TiledMMAINSA_8MMA_AtomIJNSA_10MMA_TraitsINSA_19SM100_MMA_F8F6F4_SSEJSK_SK_fSG_SG_NSA_17integral_constantINSA_4UMMA5MajorELSR_0EEESS_NSP_INSQ_7ScaleInELST_0EEESU_EEEEEENSA_6LayoutISE_NSB_IJNSC_ILi0EEESY_SY_EEEEENSB_IJNSA_10UnderscoreES11_S11_EEEEENS7_6detail27Sm100ImplicitGemmTileTraitsINSA_20SM90_TMA_LOAD_IM2COLENSA_14ComposedLayoutINSA_7SwizzleILi1ELi4ELi3EEENSA_18smem_ptr_flag_bitsILi8EEENSX_INSB_IJNSC_ILi8EEESH_EEENSB_IJSH_SD_EEEEEEEvEENS15_INSA_13SM90_TMA_LOADES1G_vEEEENS_8epilogue10collective18CollectiveEpilogueINS1L_23Sm100TmaWarpSpecializedILi1ELi1ELi32ELb0ELb0EEEJSJ_NSB_IJNSX_ISG_SD_EES1Q_EEESK_NSB_IJNSB_IJllllEEESD_SY_EEESK_S1T_NS1L_6fusion15FusionCallbacksIS1P_NS1U_17LinearCombinationISK_fSK_fLNS_15FloatRoundStyleE2EEESJ_S1R_JEEENSA_5SM1004TMEM4LOAD26SM100_TMEM_LOAD_16dp32b32xES16_NS17_INS18_ILi2ELi4ELi3EEES1B_NSX_INSB_IJS1C_SG_EEENSB_IJSG_SD_EEEEEEENSA_39AutoVectorizingCopyWithAssumedAlignmentILi128EEENSA_21SM90_TMA_STORE_IM2COLES28_S2A_S2A_EEEvvEEEEvNT_6ParamsE)
        /*0008*/ 	.word	0x00000056


	//----- nvinfo : EIATTR_FRAME_SIZE
	.align		4
.L_19:
        /*000c*/ 	.byte	0x04, 0x11
        /*000e*/ 	.short	(.L_21 - .L_20)
	.align		4
.L_20:
        /*0010*/ 	.word	index@($__internal_2_$__cuda_sm10x_tcgen05_guardrail_trap_unallocated_columns_being_dealloced)
        /*0014*/ 	.word	0x00000008


	//----- nvinfo : EIATTR_FRAME_SIZE
	.align		4
.L_21:
        /*0018*/ 	.byte	0x04, 0x11
        /*001a*/ 	.short	(.L_23 - .L_22)
	.align		4
.L_22:
        /*001c*/ 	.word	index@($__internal_1_$__cuda_sm10x_tcgen05_guardrail_trap_phase_invalid_during_alloc)
        /*0020*/ 	.word	0x00000008


	//----- nvinfo : EIATTR_FRAME_SIZE
	.align		4
.L_23:
        /*0024*/ 	.byte	0x04, 0x11
        /*0026*/ 	.short	(.L_25 - .L_24)
	.align		4
.L_24:
        /*0028*/ 	.word	index@($__internal_0_$__cuda_sm10x_tcgen05_guardrail_trap_col_being_dealloced_not_returned_by_alloc)
        /*002c*/ 	.word	0x00000008


	//----- nvinfo : EIATTR_FRAME_SIZE
	.align		4
.L_25:
        /*0030*/ 	.byte	0x04, 0x11
        /*0032*/ 	.short	(.L_27 - .L_26)
	.align		4
.L_26:
        /*0034*/ 	.word	index@(_ZN7cutlass13device_kernelINS_4conv6kernel13ConvUniversalINS1_16ConvProblemShapeILNS1_8OperatorE0ELi3EEENS1_10collective14CollectiveConvINS1_47MainloopSm100TmaUmmaWarpSpecializedImplicitGemmILS5_0ELi54ELi3ELi1ELi2EN4cute5tupleIJNSA_1CILi1EEESD_SD_EEEEENSB_IJNSC_ILi64EEESG_NSB_IJNSC_ILi32EEEEEEEEENS_12float_e4m3_tESK_NSA_8TiledMMAINSA_8MMA_AtomIJNSA_10MMA_TraitsINSA_19SM100_MMA_F8F6F4_SSEJSK_SK_fSG_SG_NSA_17integral_constantINSA_4UMMA5MajorELSR_0EEESS_NSP_INSQ_7ScaleInELST_0EEESU_EEEEEENSA_6LayoutISE_NSB_IJNSC_ILi0EEESY_SY_EEEEENSB_IJNSA_10UnderscoreES11_S11_EEEEENS7_6detail27Sm100ImplicitGemmTileTraitsINSA_20SM90_TMA_LOAD_IM2COLENSA_14ComposedLayoutINSA_7SwizzleILi1ELi4ELi3EEENSA_18smem_ptr_flag_bitsILi8EEENSX_INSB_IJNSC_ILi8EEESH_EEENSB_IJSH_SD_EEEEEEEvEENS15_INSA_13SM90_TMA_LOADES1G_vEEEENS_8epilogue10collective18CollectiveEpilogueINS1L_23Sm100TmaWarpSpecializedILi1ELi1ELi32ELb0ELb0EEEJSJ_NSB_IJNSX_ISG_SD_EES1Q_EEESK_NSB_IJNSB_IJllllEEESD_SY_EEESK_S1T_NS1L_6fusion15FusionCallbacksIS1P_NS1U_17LinearCombinationISK_fSK_fLNS_15FloatRoundStyleE2EEESJ_S1R_JEEENSA_5SM1004TMEM4LOAD26SM100_TMEM_LOAD_16dp32b32xES16_NS17_INS18_ILi2ELi4ELi3EEES1B_NSX_INSB_IJS1C_SG_EEENSB_IJSG_SD_EEEEEEENSA_39AutoVectorizingCopyWithAssumedAlignmentILi128EEENSA_21SM90_TMA_STORE_IM2COLES28_S2A_S2A_EEEvvEEEEvNT_6ParamsE)
        /*0038*/ 	.word	0x00000008


	//----- nvinfo : EIATTR_MIN_STACK_SIZE
	.align		4
.L_27:
        /*003c*/ 	.byte	0x04, 0x12
        /*003e*/ 	.short	(.L_29 - .L_28)
	.align		4
.L_28:
        /*0040*/ 	.word	index@(_ZN7cutlass13device_kernelINS_4conv6kernel13ConvUniversalINS1_16ConvProblemShapeILNS1_8OperatorE0ELi3EEENS1_10collective14CollectiveConvINS1_47MainloopSm100TmaUmmaWarpSpecializedImplicitGemmILS5_0ELi54ELi3ELi1ELi2EN4cute5tupleIJNSA_1CILi1EEESD_SD_EEEEENSB_IJNSC_ILi64EEESG_NSB_IJNSC_ILi32EEEEEEEEENS_12float_e4m3_tESK_NSA_8TiledMMAINSA_8MMA_AtomIJNSA_10MMA_TraitsINSA_19SM100_MMA_F8F6F4_SSEJSK_SK_fSG_SG_NSA_17integral_constantINSA_4UMMA5MajorELSR_0EEESS_NSP_INSQ_7ScaleInELST_0EEESU_EEEEEENSA_6LayoutISE_NSB_IJNSC_ILi0EEESY_SY_EEEEENSB_IJNSA_10UnderscoreES11_S11_EEEEENS7_6detail27Sm100ImplicitGemmTileTraitsINSA_20SM90_TMA_LOAD_IM2COLENSA_14ComposedLayoutINSA_7SwizzleILi1ELi4ELi3EEENSA_18smem_ptr_flag_bitsILi8EEENSX_INSB_IJNSC_ILi8EEESH_EEENSB_IJSH_SD_EEEEEEEvEENS15_INSA_13SM90_TMA_LOADES1G_vEEEENS_8epilogue10collective18CollectiveEpilogueINS1L_23Sm100TmaWarpSpecializedILi1ELi1ELi32ELb0ELb0EEEJSJ_NSB_IJNSX_ISG_SD_EES1Q_EEESK_NSB_IJNSB_IJllllEEESD_SY_EEESK_S1T_NS1L_6fusion15FusionCallbacksIS1P_NS1U_17LinearCombinationISK_fSK_fLNS_15FloatRoundStyleE2EEESJ_S1R_JEEENSA_5SM1004TMEM4LOAD26SM100_TMEM_LOAD_16dp32b32xES16_NS17_INS18_ILi2ELi4ELi3EEES1B_NSX_INSB_IJS1C_SG_EEENSB_IJSG_SD_EEEEEEENSA_39AutoVectorizingCopyWithAssumedAlignmentILi128EEENSA_21SM90_TMA_STORE_IM2COLES28_S2A_S2A_EEEvvEEEEvNT_6ParamsE)
        /*0044*/ 	.word	0x00000008
.L_29:


//--------------------- .nv.compat                --------------------------
	.section	.nv.compat,"",@"SHT_CUDA_COMPAT_INFO"
	.align	4
        /*0000*/ 	.byte	0x02, 0x09, 0x01, 0x00, 0x02, 0x02, 0x02, 0x00, 0x02, 0x05, 0x05, 0x00, 0x03, 0x07, 0x01, 0x01
        /*0010*/ 	.byte	0x02, 0x03, 0x01, 0x00, 0x02, 0x06, 0x01, 0x00, 0x04, 0x0b, 0x08, 0x00, 0x09, 0x00, 0x00, 0x00
        /*0020*/ 	.byte	0x00, 0x00, 0x00, 0x00


//--------------------- .nv.info._ZN7cutlass13device_kernelINS_4conv6kernel13ConvUniversalINS1_16ConvProblemShapeILNS1_8OperatorE0ELi3EEENS1_10collective14CollectiveConvINS1_47MainloopSm100TmaUmmaWarpSpecializedImplicitGemmILS5_0ELi54ELi3ELi1ELi2EN4cute5tupleIJNSA_1CILi1EEESD_SD_EEEEENSB_IJNSC_ILi64EEESG_NSB_IJNSC_ILi32EEEEEEEEENS_12float_e4m3_tESK_NSA_8TiledMMAINSA_8MMA_AtomIJNSA_10MMA_TraitsINSA_19SM100_MMA_F8F6F4_SSEJSK_SK_fSG_SG_NSA_17integral_constantINSA_4UMMA5MajorELSR_0EEESS_NSP_INSQ_7ScaleInELST_0EEESU_EEEEEENSA_6LayoutISE_NSB_IJNSC_ILi0EEESY_SY_EEEEENSB_IJNSA_10UnderscoreES11_S11_EEEEENS7_6detail27Sm100ImplicitGemmTileTraitsINSA_20SM90_TMA_LOAD_IM2COLENSA_14ComposedLayoutINSA_7SwizzleILi1ELi4ELi3EEENSA_18smem_ptr_flag_bitsILi8EEENSX_INSB_IJNSC_ILi8EEESH_EEENSB_IJSH_SD_EEEEEEEvEENS15_INSA_13SM90_TMA_LOADES1G_vEEEENS_8epilogue10collective18CollectiveEpilogueINS1L_23Sm100TmaWarpSpecializedILi1ELi1ELi32ELb0ELb0EEEJSJ_NSB_IJNSX_ISG_SD_EES1Q_EEESK_NSB_IJNSB_IJllllEEESD_SY_EEESK_S1T_NS1L_6fusion15FusionCallbacksIS1P_NS1U_17LinearCombinationISK_fSK_fLNS_15FloatRoundStyleE2EEESJ_S1R_JEEENSA_5SM1004TMEM4LOAD26SM100_TMEM_LOAD_16dp32b32xES16_NS17_INS18_ILi2ELi4ELi3EEES1B_NSX_INSB_IJS1C_SG_EEENSB_IJSG_SD_EEEEEEENSA_39AutoVectorizingCopyWithAssumedAlignmentILi128EEENSA_21SM90_TMA_STORE_IM2COLES28_S2A_S2A_EEEvvEEEEvNT_6ParamsE --------------------------
	.section	.nv.info._ZN7cutlass13device_kernelINS_4conv6kernel13ConvUniversalINS1_16ConvProblemShapeILNS1_8OperatorE0ELi3EEENS1_10collective14CollectiveConvINS1_47MainloopSm100TmaUmmaWarpSpecializedImplicitGemmILS5_0ELi54ELi3ELi1ELi2EN4cute5tupleIJNSA_1CILi1EEESD_SD_EEEEENSB_IJNSC_ILi64EEESG_NSB_IJNSC_ILi32EEEEEEEEENS_12float_e4m3_tESK_NSA_8TiledMMAINSA_8MMA_AtomIJNSA_10MMA_TraitsINSA_19SM100_MMA_F8F6F4_SSEJSK_SK_fSG_SG_NSA_17integral_constantINSA_4UMMA5MajorELSR_0EEESS_NSP_INSQ_7ScaleInELST_0EEESU_EEEEEENSA_6LayoutISE_NSB_IJNSC_ILi0EEESY_SY_EEEEENSB_IJNSA_10UnderscoreES11_S11_EEEEENS7_6detail27Sm100ImplicitGemmTileTraitsINSA_20SM90_TMA_LOAD_IM2COLENSA_14ComposedLayoutINSA_7SwizzleILi1ELi4ELi3EEENSA_18smem_ptr_flag_bitsILi8EEENSX_INSB_IJNSC_ILi8EEESH_EEENSB_IJSH_SD_EEEEEEEvEENS15_INSA_13SM90_TMA_LOADES1G_vEEEENS_8epilogue10collective18CollectiveEpilogueINS1L_23Sm100TmaWarpSpecializedILi1ELi1ELi32ELb0ELb0EEEJSJ_NSB_IJNSX_ISG_SD_EES1Q_EEESK_NSB_IJNSB_IJllllEEESD_SY_EEESK_S1T_NS1L_6fusion15FusionCallbacksIS1P_NS1U_17LinearCombinationISK_fSK_fLNS_15FloatRoundStyleE2EEESJ_S1R_JEEENSA_5SM1004TMEM4LOAD26SM100_TMEM_LOAD_16dp32b32xES16_NS17_INS18_ILi2ELi4ELi3EEES1B_NSX_INSB_IJS1C_SG_EEENSB_IJSG_SD_EEEEEEENSA_39AutoVectorizingCopyWithAssumedAlignmentILi128EEENSA_21SM90_TMA_STORE_IM2COLES28_S2A_S2A_EEEvvEEEEvNT_6ParamsE,"",@"SHT_CUDA_INFO"
	.sectionflags	@""
	.align	4


	//----- nvinfo : EIATTR_CUDA_API_VERSION
	.align		4
        /*0000*/ 	.byte	0x04, 0x37
        /*0002*/ 	.short	(.L_31 - .L_30)
.L_30:
        /*0004*/ 	.word	0x00000082


	//----- nvinfo : EIATTR_KPARAM_INFO
	.align		4
.L_31:
        /*0008*/ 	.byte	0x04, 0x17
        /*000a*/ 	.short	(.L_33 - .L_32)
.L_32:
        /*000c*/ 	.word	0x00000000
        /*0010*/ 	.short	0x0000
        /*0012*/ 	.short	0x0000
        /*0014*/ 	.byte	0x00, 0xf0, 0x01, 0x24


	//----- nvinfo : EIATTR_AT_ENTRY_FRAGMENTS
	.align		4
.L_33:
        /*0018*/ 	.byte	0x04, 0x4f
        /*001a*/ 	.short	(.L_35 - .L_34)


	//   ....[0]....
.L_34:
        /*001c*/ 	.word	0x00000006


	//----- nvinfo : EIATTR_RESERVED_SMEM_USED
	.align		4
.L_35:
        /*0020*/ 	.byte	0x01, 0x41
	.zero		2


	//----- nvinfo : EIATTR_SPARSE_MMA_MASK
	.align		4
        /*0024*/ 	.byte	0x03, 0x50
        /*0026*/ 	.short	0x0000


	//----- nvinfo : EIATTR_TCGEN05_1CTA_USED
	.align		4
        /*0028*/ 	.byte	0x01, 0x51
	.zero		2


	//----- nvinfo : EIATTR_MAXREG_COUNT
	.align		4
        /*002c*/ 	.byte	0x03, 0x1b
        /*002e*/ 	.short	0x00ff


	//----- nvinfo : EIATTR_NUM_BARRIERS
	.align		4
        /*0030*/ 	.byte	0x02, 0x4c
        /*0032*/ 	.byte	0x07
	.zero		1


	//----- nvinfo : EIATTR_EXTERNS
	.align		4
        /*0034*/ 	.byte	0x04, 0x0f
        /*0036*/ 	.short	(.L_37 - .L_36)


	//   ....[0]....
	.align		4
.L_36:
        /*0038*/ 	.word	index@(__assertfail)


	//----- nvinfo : EIATTR_MERCURY_ISA_VERSION
	.align		4
.L_37:
        /*003c*/ 	.byte	0x03, 0x5f
        /*003e*/ 	.short	0x0101


	//----- nvinfo : EIATTR_INT_WARP_WIDE_INSTR_OFFSETS
	.align		4
        /*0040*/ 	.byte	0x04, 0x31
        /*0042*/ 	.short	(.L_39 - .L_38)


	//   ....[0]....
.L_38:
        /*0044*/ 	.word	0x00005f40


	//   ....[1]....
        /*0048*/ 	.word	0x00005f60


	//   ....[2]....
        /*004c*/ 	.word	0x00005f90


	//   ....[3]....
        /*0050*/ 	.word	0x00006ab0


	//   ....[4]....
        /*0054*/ 	.word	0x00006d20


	//----- nvinfo : EIATTR_COOP_GROUP_MASK_REGIDS
	.align		4
.L_39:
        /*0058*/ 	.byte	0x04, 0x29
        /*005a*/ 	.short	(.L_41 - .L_40)


	//   ....[0]....
.L_40:
        /*005c*/ 	.word	0xffffffff


	//   ....[1]....
        /*0060*/ 	.word	0xffffffff


	//   ....[2]....
        /*0064*/ 	.word	0xffffffff


	//   ....[3]....
        /*0068*/ 	.word	0xffffffff


	//   ....[4]....
        /*006c*/ 	.word	0xffffffff


	//   ....[5]....
        /*0070*/ 	.word	0xffffffff


	//   ....[6]....
        /*0074*/ 	.word	0xffffffff


	//   ....[7]....
        /*0078*/ 	.word	0xffffffff


	//   ....[8]....
        /*007c*/ 	.word	0xffffffff


	//   ....[9]....
        /*0080*/ 	.word	0xffffffff


	//   ....[10]....
        /*0084*/ 	.word	0xffffffff


	//   ....[11]....
        /*0088*/ 	.word	0xffffffff


	//----- nvinfo : EIATTR_COOP_GROUP_INSTR_OFFSETS
	.align		4
.L_41:
        /*008c*/ 	.byte	0x04, 0x28
        /*008e*/ 	.short	(.L_43 - .L_42)


	//   ....[0]....
.L_42:
        /*0090*/ 	.word	0x00000090


	//   ....[1]....
        /*0094*/ 	.word	0x00000520


	//   ....[2]....
        /*0098*/ 	.word	0x00000d00


	//   ....[3]....
        /*009c*/ 	.word	0x00000e40


	//   ....[4]....
        /*00a0*/ 	.word	0x00000f40


	//   ....[5]....
        /*00a4*/ 	.word	0x00001090


	//   ....[6]....
        /*00a8*/ 	.word	0x00002890


	//   ....[7]....
        /*00ac*/ 	.word	0x00005430


	//   ....[8]....
        /*00b0*/ 	.word	0x00005640


	//   ....[9]....
        /*00b4*/ 	.word	0x00005670


	//   ....[10]....
        /*00b8*/ 	.word	0x00005e20


	//   ....[11]....
        /*00bc*/ 	.word	0x00006060


	//----- nvinfo : EIATTR_VRC_CTA_INIT_COUNT
	.align		4
.L_43:
        /*00c0*/ 	.byte	0x02, 0x4a
        /*00c2*/ 	.byte	0x80
	.zero		1


	//----- nvinfo : EIATTR_SYSCALL_OFFSETS
	.align		4
        /*00c4*/ 	.byte	0x04, 0x46
        /*00c6*/ 	.short	(.L_45 - .L_44)


	//   ....[0]....
.L_44:
        /*00c8*/ 	.word	0x00007880


	//   ....[1]....
        /*00cc*/ 	.word	0x000079c0


	//   ....[2]....
        /*00d0*/ 	.word	0x00008110


	//----- nvinfo : EIATTR_MBARRIER_INSTR_OFFSETS
	.align		4
.L_45:
        /*00d4*/ 	.byte	0x04, 0x39
        /*00d6*/ 	.short	(.L_47 - .L_46)


	//   ....[0]....
.L_46:
        /*00d8*/ 	.word	0x00000620
        /*00dc*/ 	.word	0x000000ff
        /*00e0*/ 	.word	0x00000000
        /*00e4*/ 	.short	0x0100
        /*00e6*/ 	.byte	0x04
	.zero		1


	//   ....[1]....
        /*00e8*/ 	.word	0x00000630
        /*00ec*/ 	.word	0x000000ff
        /*00f0*/ 	.word	0x000001b0
        /*00f4*/ 	.short	0x0100
        /*00f6*/ 	.byte	0x04
	.zero		1


	//   ....[2]....
        /*00f8*/ 	.word	0x00000640
        /*00fc*/ 	.word	0x000000ff
        /*0100*/ 	.word	0x00000008
        /*0104*/ 	.short	0x0100
        /*0106*/ 	.byte	0x04
	.zero		1


	//   ....[3]....
        /*0108*/ 	.word	0x00000650
        /*010c*/ 	.word	0x000000ff
        /*0110*/ 	.word	0x000001b8
        /*0114*/ 	.short	0x0100
        /*0116*/ 	.byte	0x04
	.zero		1


	//   ....[4]....
        /*0118*/ 	.word	0x00000660
        /*011c*/ 	.word	0x000000ff
        /*0120*/ 	.word	0x00000010
        /*0124*/ 	.short	0x0100
        /*0126*/ 	.byte	0x04
	.zero		1


	//   ....[5]....
        /*0128*/ 	.word	0x00000670
        /*012c*/ 	.word	0x000000ff
        /*0130*/ 	.word	0x000001c0
        /*0134*/ 	.short	0x0100
        /*0136*/ 	.byte	0x04
	.zero		1


	//   ....[6]....
        /*0138*/ 	.word	0x00000680
        /*013c*/ 	.word	0x000000ff
        /*0140*/ 	.word	0x00000018
        /*0144*/ 	.short	0x0100
        /*0146*/ 	.byte	0x04
	.zero		1


	//   ....[7]....
        /*0148*/ 	.word	0x00000690
        /*014c*/ 	.word	0x000000ff
        /*0150*/ 	.word	0x000001c8
        /*0154*/ 	.short	0x0100
        /*0156*/ 	.byte	0x04
	.zero		1


	//   ....[8]....
        /*0158*/ 	.word	0x000006a0
        /*015c*/ 	.word	0x000000ff
        /*0160*/ 	.word	0x00000020
        /*0164*/ 	.short	0x0100
        /*0166*/ 	.byte	0x04
	.zero		1


	//   ....[9]....
        /*0168*/ 	.word	0x000006b0
        /*016c*/ 	.word	0x000000ff
        /*0170*/ 	.word	0x000001d0
        /*0174*/ 	.short	0x0100
        /*0176*/ 	.byte	0x04
	.zero		1


	//   ....[10]....
        /*0178*/ 	.word	0x000006c0
        /*017c*/ 	.word	0x000000ff
        /*0180*/ 	.word	0x00000028
        /*0184*/ 	.short	0x0100
        /*0186*/ 	.byte	0x04
	.zero		1


	//   ....[11]....
        /*0188*/ 	.word	0x000006d0
        /*018c*/ 	.word	0x000000ff
        /*0190*/ 	.word	0x000001d8
        /*0194*/ 	.short	0x0100
        /*0196*/ 	.byte	0x04
	.zero		1


	//   ....[12]....
        /*0198*/ 	.word	0x000006e0
        /*019c*/ 	.word	0x000000ff
        /*01a0*/ 	.word	0x00000030
        /*01a4*/ 	.short	0x0100
        /*01a6*/ 	.byte	0x04
	.zero		1


	//   ....[13]....
        /*01a8*/ 	.word	0x000006f0
        /*01ac*/ 	.word	0x000000ff
        /*01b0*/ 	.word	0x000001e0
        /*01b4*/ 	.short	0x0100
        /*01b6*/ 	.byte	0x04
	.zero		1


	//   ....[14]....
        /*01b8*/ 	.word	0x00000700
        /*01bc*/ 	.word	0x000000ff
        /*01c0*/ 	.word	0x00000038
        /*01c4*/ 	.short	0x0100
        /*01c6*/ 	.byte	0x04
	.zero		1


	//   ....[15]....
        /*01c8*/ 	.word	0x00000710
        /*01cc*/ 	.word	0x000000ff
        /*01d0*/ 	.word	0x000001e8
        /*01d4*/ 	.short	0x0100
        /*01d6*/ 	.byte	0x04
	.zero		1


	//   ....[16]....
        /*01d8*/ 	.word	0x00000720
        /*01dc*/ 	.word	0x000000ff
        /*01e0*/ 	.word	0x00000040
        /*01e4*/ 	.short	0x0100
        /*01e6*/ 	.byte	0x04
	.zero		1


	//   ....[17]....
        /*01e8*/ 	.word	0x00000730
        /*01ec*/ 	.word	0x000000ff
        /*01f0*/ 	.word	0x000001f0
        /*01f4*/ 	.short	0x0100
        /*01f6*/ 	.byte	0x04
	.zero		1


	//   ....[18]....
        /*01f8*/ 	.word	0x00000740
        /*01fc*/ 	.word	0x000000ff
        /*0200*/ 	.word	0x00000048
        /*0204*/ 	.short	0x0100
        /*0206*/ 	.byte	0x04
	.zero		1


	//   ....[19]....
        /*0208*/ 	.word	0x00000750
        /*020c*/ 	.word	0x000000ff
        /*0210*/ 	.word	0x000001f8
        /*0214*/ 	.short	0x0100
        /*0216*/ 	.byte	0x04
	.zero		1


	//   ....[20]....
        /*0218*/ 	.word	0x00000760
        /*021c*/ 	.word	0x000000ff
        /*0220*/ 	.word	0x00000050
        /*0224*/ 	.short	0x0100
        /*0226*/ 	.byte	0x04
	.zero		1


	//   ....[21]....
        /*0228*/ 	.word	0x00000770
        /*022c*/ 	.word	0x000000ff
        /*0230*/ 	.word	0x00000200
        /*0234*/ 	.short	0x0100
        /*0236*/ 	.byte	0x04
	.zero		1


	//   ....[22]....
        /*0238*/ 	.word	0x00000780
        /*023c*/ 	.word	0x000000ff
        /*0240*/ 	.word	0x00000058
        /*0244*/ 	.short	0x0100
        /*0246*/ 	.byte	0x04
	.zero		1


	//   ....[23]....
        /*0248*/ 	.word	0x00000790
        /*024c*/ 	.word	0x000000ff
        /*0250*/ 	.word	0x00000208
        /*0254*/ 	.short	0x0100
        /*0256*/ 	.byte	0x04
	.zero		1


	//   ....[24]....
        /*0258*/ 	.word	0x000007a0
        /*025c*/ 	.word	0x000000ff
        /*0260*/ 	.word	0x00000060
        /*0264*/ 	.short	0x0100
        /*0266*/ 	.byte	0x04
	.zero		1


	//   ....[25]....
        /*0268*/ 	.word	0x000007b0
        /*026c*/ 	.word	0x000000ff
        /*0270*/ 	.word	0x00000210
        /*0274*/ 	.short	0x0100
        /*0276*/ 	.byte	0x04
	.zero		1


	//   ....[26]....
        /*0278*/ 	.word	0x000007c0
        /*027c*/ 	.word	0x000000ff
        /*0280*/ 	.word	0x00000068
        /*0284*/ 	.short	0x0100
        /*0286*/ 	.byte	0x04
	.zero		1


	//   ....[27]....
        /*0288*/ 	.word	0x000007d0
        /*028c*/ 	.word	0x000000ff
        /*0290*/ 	.word	0x00000218
        /*0294*/ 	.short	0x0100
        /*0296*/ 	.byte	0x04
	.zero		1


	//   ....[28]....
        /*0298*/ 	.word	0x000007e0
        /*029c*/ 	.word	0x000000ff
        /*02a0*/ 	.word	0x00000070
        /*02a4*/ 	.short	0x0100
        /*02a6*/ 	.byte	0x04
	.zero		1


	//   ....[29]....
        /*02a8*/ 	.word	0x000007f0
        /*02ac*/ 	.word	0x000000ff
        /*02b0*/ 	.word	0x00000220
        /*02b4*/ 	.short	0x0100
        /*02b6*/ 	.byte	0x04
	.zero		1


	//   ....[30]....
        /*02b8*/ 	.word	0x00000800
        /*02bc*/ 	.word	0x000000ff
        /*02c0*/ 	.word	0x00000078
        /*02c4*/ 	.short	0x0100
        /*02c6*/ 	.byte	0x04
	.zero		1


	//   ....[31]....
        /*02c8*/ 	.word	0x00000810
        /*02cc*/ 	.word	0x000000ff
        /*02d0*/ 	.word	0x00000228
        /*02d4*/ 	.short	0x0100
        /*02d6*/ 	.byte	0x04
	.zero		1


	//   ....[32]....
        /*02d8*/ 	.word	0x00000820
        /*02dc*/ 	.word	0x000000ff
        /*02e0*/ 	.word	0x00000080
        /*02e4*/ 	.short	0x0100
        /*02e6*/ 	.byte	0x04
	.zero		1


	//   ....[33]....
        /*02e8*/ 	.word	0x00000830
        /*02ec*/ 	.word	0x000000ff
        /*02f0*/ 	.word	0x00000230
        /*02f4*/ 	.short	0x0100
        /*02f6*/ 	.byte	0x04
	.zero		1


	//   ....[34]....
        /*02f8*/ 	.word	0x00000840
        /*02fc*/ 	.word	0x000000ff
        /*0300*/ 	.word	0x00000088
        /*0304*/ 	.short	0x0100
        /*0306*/ 	.byte	0x04
	.zero		1


	//   ....[35]....
        /*0308*/ 	.word	0x00000850
        /*030c*/ 	.word	0x000000ff
        /*0310*/ 	.word	0x00000238
        /*0314*/ 	.short	0x0100
        /*0316*/ 	.byte	0x04
	.zero		1


	//   ....[36]....
        /*0318*/ 	.word	0x00000860
        /*031c*/ 	.word	0x000000ff
        /*0320*/ 	.word	0x00000090
        /*0324*/ 	.short	0x0100
        /*0326*/ 	.byte	0x04
	.zero		1


	//   ....[37]....
        /*0328*/ 	.word	0x00000870
        /*032c*/ 	.word	0x000000ff
        /*0330*/ 	.word	0x00000240
        /*0334*/ 	.short	0x0100
        /*0336*/ 	.byte	0x04
	.zero		1


	//   ....[38]....
        /*0338*/ 	.word	0x00000880
        /*033c*/ 	.word	0x000000ff
        /*0340*/ 	.word	0x00000098
        /*0344*/ 	.short	0x0100
        /*0346*/ 	.byte	0x04
	.zero		1


	//   ....[39]....
        /*0348*/ 	.word	0x00000890
        /*034c*/ 	.word	0x000000ff
        /*0350*/ 	.word	0x00000248
        /*0354*/ 	.short	0x0100
        /*0356*/ 	.byte	0x04
	.zero		1


	//   ....[40]....
        /*0358*/ 	.word	0x000008a0
        /*035c*/ 	.word	0x000000ff
        /*0360*/ 	.word	0x000000a0
        /*0364*/ 	.short	0x0100
        /*0366*/ 	.byte	0x04
	.zero		1


	//   ....[41]....
        /*0368*/ 	.word	0x000008b0
        /*036c*/ 	.word	0x000000ff
        /*0370*/ 	.word	0x00000250
        /*0374*/ 	.short	0x0100
        /*0376*/ 	.byte	0x04
	.zero		1


	//   ....[42]....
        /*0378*/ 	.word	0x000008c0
        /*037c*/ 	.word	0x000000ff
        /*0380*/ 	.word	0x000000a8
        /*0384*/ 	.short	0x0100
        /*0386*/ 	.byte	0x04
	.zero		1


	//   ....[43]....
        /*0388*/ 	.word	0x000008d0
        /*038c*/ 	.word	0x000000ff
        /*0390*/ 	.word	0x00000258
        /*0394*/ 	.short	0x0100
        /*0396*/ 	.byte	0x04
	.zero		1


	//   ....[44]....
        /*0398*/ 	.word	0x000008e0
        /*039c*/ 	.word	0x000000ff
        /*03a0*/ 	.word	0x000000b0
        /*03a4*/ 	.short	0x0100
        /*03a6*/ 	.byte	0x04
	.zero		1


	//   ....[45]....
        /*03a8*/ 	.word	0x000008f0
        /*03ac*/ 	.word	0x000000ff
        /*03b0*/ 	.word	0x00000260
        /*03b4*/ 	.short	0x0100
        /*03b6*/ 	.byte	0x04
	.zero		1


	//   ....[46]....
        /*03b8*/ 	.word	0x00000900
        /*03bc*/ 	.word	0x000000ff
        /*03c0*/ 	.word	0x000000b8
        /*03c4*/ 	.short	0x0100
        /*03c6*/ 	.byte	0x04
	.zero		1


	//   ....[47]....
        /*03c8*/ 	.word	0x00000910
        /*03cc*/ 	.word	0x000000ff
        /*03d0*/ 	.word	0x00000268
        /*03d4*/ 	.short	0x0100
        /*03d6*/ 	.byte	0x04
	.zero		1


	//   ....[48]....
        /*03d8*/ 	.word	0x00000920
        /*03dc*/ 	.word	0x000000ff
        /*03e0*/ 	.word	0x000000c0
        /*03e4*/ 	.short	0x0100
        /*03e6*/ 	.byte	0x04
	.zero		1


	//   ....[49]....
        /*03e8*/ 	.word	0x00000930
        /*03ec*/ 	.word	0x000000ff
        /*03f0*/ 	.word	0x00000270
        /*03f4*/ 	.short	0x0100
        /*03f6*/ 	.byte	0x04
	.zero		1


	//   ....[50]....
        /*03f8*/ 	.word	0x00000940
        /*03fc*/ 	.word	0x000000ff
        /*0400*/ 	.word	0x000000c8
        /*0404*/ 	.short	0x0100
        /*0406*/ 	.byte	0x04
	.zero		1


	//   ....[51]....
        /*0408*/ 	.word	0x00000950
        /*040c*/ 	.word	0x000000ff
        /*0410*/ 	.word	0x00000278
        /*0414*/ 	.short	0x0100
        /*0416*/ 	.byte	0x04
	.zero		1


	//   ....[52]....
        /*0418*/ 	.word	0x00000960
        /*041c*/ 	.word	0x000000ff
        /*0420*/ 	.word	0x000000d0
        /*0424*/ 	.short	0x0100
        /*0426*/ 	.byte	0x04
	.zero		1


	//   ....[53]....
        /*0428*/ 	.word	0x00000970
        /*042c*/ 	.word	0x000000ff
        /*0430*/ 	.word	0x00000280
        /*0434*/ 	.short	0x0100
        /*0436*/ 	.byte	0x04
	.zero		1


	//   ....[54]....
        /*0438*/ 	.word	0x00000980
        /*043c*/ 	.word	0x000000ff
        /*0440*/ 	.word	0x000000d8
        /*0444*/ 	.short	0x0100
        /*0446*/ 	.byte	0x04
	.zero		1


	//   ....[55]....
        /*0448*/ 	.word	0x00000990
        /*044c*/ 	.word	0x000000ff
        /*0450*/ 	.word	0x00000288
        /*0454*/ 	.short	0x0100
        /*0456*/ 	.byte	0x04
	.zero		1


	//   ....[56]....
        /*0458*/ 	.word	0x000009a0
        /*045c*/ 	.word	0x000000ff
        /*0460*/ 	.word	0x000000e0
        /*0464*/ 	.short	0x0100
        /*0466*/ 	.byte	0x04
	.zero		1


	//   ....[57]....
        /*0468*/ 	.word	0x000009b0
        /*046c*/ 	.word	0x000000ff
        /*0470*/ 	.word	0x00000290
        /*0474*/ 	.short	0x0100
        /*0476*/ 	.byte	0x04
	.zero		1


	//   ....[58]....
        /*0478*/ 	.word	0x000009c0
        /*047c*/ 	.word	0x000000ff
        /*0480*/ 	.word	0x000000e8
        /*0484*/ 	.short	0x0100
        /*0486*/ 	.byte	0x04
	.zero		1


	//   ....[59]....
        /*0488*/ 	.word	0x000009d0
        /*048c*/ 	.word	0x000000ff
        /*0490*/ 	.word	0x00000298
        /*0494*/ 	.short	0x0100
        /*0496*/ 	.byte	0x04
	.zero		1


	//   ....[60]....
        /*0498*/ 	.word	0x000009e0
        /*049c*/ 	.word	0x000000ff
        /*04a0*/ 	.word	0x000000f0
        /*04a4*/ 	.short	0x0100
        /*04a6*/ 	.byte	0x04
	.zero		1


	//   ....[61]....
        /*04a8*/ 	.word	0x000009f0
        /*04ac*/ 	.word	0x000000ff
        /*04b0*/ 	.word	0x000002a0
        /*04b4*/ 	.short	0x0100
        /*04b6*/ 	.byte	0x04
	.zero		1


	//   ....[62]....
        /*04b8*/ 	.word	0x00000a00
        /*04bc*/ 	.word	0x000000ff
        /*04c0*/ 	.word	0x000000f8
        /*04c4*/ 	.short	0x0100
        /*04c6*/ 	.byte	0x04
	.zero		1


	//   ....[63]....
        /*04c8*/ 	.word	0x00000a10
        /*04cc*/ 	.word	0x000000ff
        /*04d0*/ 	.word	0x000002a8
        /*04d4*/ 	.short	0x0100
        /*04d6*/ 	.byte	0x04
	.zero		1


	//   ....[64]....
        /*04d8*/ 	.word	0x00000a20
        /*04dc*/ 	.word	0x000000ff
        /*04e0*/ 	.word	0x00000100
        /*04e4*/ 	.short	0x0100
        /*04e6*/ 	.byte	0x04
	.zero		1


	//   ....[65]....
        /*04e8*/ 	.word	0x00000a30
        /*04ec*/ 	.word	0x000000ff
        /*04f0*/ 	.word	0x000002b0
        /*04f4*/ 	.short	0x0100
        /*04f6*/ 	.byte	0x04
	.zero		1


	//   ....[66]....
        /*04f8*/ 	.word	0x00000a40
        /*04fc*/ 	.word	0x000000ff
        /*0500*/ 	.word	0x00000108
        /*0504*/ 	.short	0x0100
        /*0506*/ 	.byte	0x04
	.zero		1


	//   ....[67]....
        /*0508*/ 	.word	0x00000a50
        /*050c*/ 	.word	0x000000ff
        /*0510*/ 	.word	0x000002b8
        /*0514*/ 	.short	0x0100
        /*0516*/ 	.byte	0x04
	.zero		1


	//   ....[68]....
        /*0518*/ 	.word	0x00000a60
        /*051c*/ 	.word	0x000000ff
        /*0520*/ 	.word	0x00000110
        /*0524*/ 	.short	0x0100
        /*0526*/ 	.byte	0x04
	.zero		1


	//   ....[69]....
        /*0528*/ 	.word	0x00000a70
        /*052c*/ 	.word	0x000000ff
        /*0530*/ 	.word	0x000002c0
        /*0534*/ 	.short	0x0100
        /*0536*/ 	.byte	0x04
	.zero		1


	//   ....[70]....
        /*0538*/ 	.word	0x00000a80
        /*053c*/ 	.word	0x000000ff
        /*0540*/ 	.word	0x00000118
        /*0544*/ 	.short	0x0100
        /*0546*/ 	.byte	0x04
	.zero		1


	//   ....[71]....
        /*0548*/ 	.word	0x00000a90
        /*054c*/ 	.word	0x000000ff
        /*0550*/ 	.word	0x000002c8
        /*0554*/ 	.short	0x0100
        /*0556*/ 	.byte	0x04
	.zero		1


	//   ....[72]....
        /*0558*/ 	.word	0x00000aa0
        /*055c*/ 	.word	0x000000ff
        /*0560*/ 	.word	0x00000120
        /*0564*/ 	.short	0x0100
        /*0566*/ 	.byte	0x04
	.zero		1


	//   ....[73]....
        /*0568*/ 	.word	0x00000ab0
        /*056c*/ 	.word	0x000000ff
        /*0570*/ 	.word	0x000002d0
        /*0574*/ 	.short	0x0100
        /*0576*/ 	.byte	0x04
	.zero		1


	//   ....[74]....
        /*0578*/ 	.word	0x00000ac0
        /*057c*/ 	.word	0x000000ff
        /*0580*/ 	.word	0x00000128
        /*0584*/ 	.short	0x0100
        /*0586*/ 	.byte	0x04
	.zero		1


	//   ....[75]....
        /*0588*/ 	.word	0x00000ad0
        /*058c*/ 	.word	0x000000ff
        /*0590*/ 	.word	0x000002d8
        /*0594*/ 	.short	0x0100
        /*0596*/ 	.byte	0x04
	.zero		1


	//   ....[76]....
        /*0598*/ 	.word	0x00000ae0
        /*059c*/ 	.word	0x000000ff
        /*05a0*/ 	.word	0x00000130
        /*05a4*/ 	.short	0x0100
        /*05a6*/ 	.byte	0x04
	.zero		1


	//   ....[77]....
        /*05a8*/ 	.word	0x00000af0
        /*05ac*/ 	.word	0x000000ff
        /*05b0*/ 	.word	0x000002e0
        /*05b4*/ 	.short	0x0100
        /*05b6*/ 	.byte	0x04
	.zero		1


	//   ....[78]....
        /*05b8*/ 	.word	0x00000b00
        /*05bc*/ 	.word	0x000000ff
        /*05c0*/ 	.word	0x00000138
        /*05c4*/ 	.short	0x0100
        /*05c6*/ 	.byte	0x04
	.zero		1


	//   ....[79]....
        /*05c8*/ 	.word	0x00000b10
        /*05cc*/ 	.word	0x000000ff
        /*05d0*/ 	.word	0x000002e8
        /*05d4*/ 	.short	0x0100
        /*05d6*/ 	.byte	0x04
	.zero		1


	//   ....[80]....
        /*05d8*/ 	.word	0x00000b20
        /*05dc*/ 	.word	0x000000ff
        /*05e0*/ 	.word	0x00000140
        /*05e4*/ 	.short	0x0100
        /*05e6*/ 	.byte	0x04
	.zero		1


	//   ....[81]....
        /*05e8*/ 	.word	0x00000b30
        /*05ec*/ 	.word	0x000000ff
        /*05f0*/ 	.word	0x000002f0
        /*05f4*/ 	.short	0x0100
        /*05f6*/ 	.byte	0x04
	.zero		1


	//   ....[82]....
        /*05f8*/ 	.word	0x00000b40
        /*05fc*/ 	.word	0x000000ff
        /*0600*/ 	.word	0x00000148
        /*0604*/ 	.short	0x0100
        /*0606*/ 	.byte	0x04
	.zero		1


	//   ....[83]....
        /*0608*/ 	.word	0x00000b50
        /*060c*/ 	.word	0x000000ff
        /*0610*/ 	.word	0x000002f8
        /*0614*/ 	.short	0x0100
        /*0616*/ 	.byte	0x04
	.zero		1


	//   ....[84]....
        /*0618*/ 	.word	0x00000b60
        /*061c*/ 	.word	0x000000ff
        /*0620*/ 	.word	0x00000150
        /*0624*/ 	.short	0x0100
        /*0626*/ 	.byte	0x04
	.zero		1


	//   ....[85]....
        /*0628*/ 	.word	0x00000b70
        /*062c*/ 	.word	0x000000ff
        /*0630*/ 	.word	0x00000300
        /*0634*/ 	.short	0x0100
        /*0636*/ 	.byte	0x04
	.zero		1


	//   ....[86]....
        /*0638*/ 	.word	0x00000b80
        /*063c*/ 	.word	0x000000ff
        /*0640*/ 	.word	0x00000158
        /*0644*/ 	.short	0x0100
        /*0646*/ 	.byte	0x04
	.zero		1


	//   ....[87]....
        /*0648*/ 	.word	0x00000b90
        /*064c*/ 	.word	0x000000ff
        /*0650*/ 	.word	0x00000308
        /*0654*/ 	.short	0x0100
        /*0656*/ 	.byte	0x04
	.zero		1


	//   ....[88]....
        /*0658*/ 	.word	0x00000ba0
        /*065c*/ 	.word	0x000000ff
        /*0660*/ 	.word	0x00000160
        /*0664*/ 	.short	0x0100
        /*0666*/ 	.byte	0x04
	.zero		1


	//   ....[89]....
        /*0668*/ 	.word	0x00000bb0
        /*066c*/ 	.word	0x000000ff
        /*0670*/ 	.word	0x00000310
        /*0674*/ 	.short	0x0100
        /*0676*/ 	.byte	0x04
	.zero		1


	//   ....[90]....
        /*0678*/ 	.word	0x00000bc0
        /*067c*/ 	.word	0x000000ff
        /*0680*/ 	.word	0x00000168
        /*0684*/ 	.short	0x0100
        /*0686*/ 	.byte	0x04
	.zero		1


	//   ....[91]....
        /*0688*/ 	.word	0x00000bd0
        /*068c*/ 	.word	0x000000ff
        /*0690*/ 	.word	0x00000318
        /*0694*/ 	.short	0x0100
        /*0696*/ 	.byte	0x04
	.zero		1


	//   ....[92]....
        /*0698*/ 	.word	0x00000be0
        /*069c*/ 	.word	0x000000ff
        /*06a0*/ 	.word	0x00000170
        /*06a4*/ 	.short	0x0100
        /*06a6*/ 	.byte	0x04
	.zero		1


	//   ....[93]....
        /*06a8*/ 	.word	0x00000bf0
        /*06ac*/ 	.word	0x000000ff
        /*06b0*/ 	.word	0x00000320
        /*06b4*/ 	.short	0x0100
        /*06b6*/ 	.byte	0x04
	.zero		1


	//   ....[94]....
        /*06b8*/ 	.word	0x00000c00
        /*06bc*/ 	.word	0x000000ff
        /*06c0*/ 	.word	0x00000178
        /*06c4*/ 	.short	0x0100
        /*06c6*/ 	.byte	0x04
	.zero		1


	//   ....[95]....
        /*06c8*/ 	.word	0x00000c10
        /*06cc*/ 	.word	0x000000ff
        /*06d0*/ 	.word	0x00000328
        /*06d4*/ 	.short	0x0100
        /*06d6*/ 	.byte	0x04
	.zero		1


	//   ....[96]....
        /*06d8*/ 	.word	0x00000c20
        /*06dc*/ 	.word	0x000000ff
        /*06e0*/ 	.word	0x00000180
        /*06e4*/ 	.short	0x0100
        /*06e6*/ 	.byte	0x04
	.zero		1


	//   ....[97]....
        /*06e8*/ 	.word	0x00000c30
        /*06ec*/ 	.word	0x000000ff
        /*06f0*/ 	.word	0x00000330
        /*06f4*/ 	.short	0x0100
        /*06f6*/ 	.byte	0x04
	.zero		1


	//   ....[98]....
        /*06f8*/ 	.word	0x00000c40
        /*06fc*/ 	.word	0x000000ff
        /*0700*/ 	.word	0x00000188
        /*0704*/ 	.short	0x0100
        /*0706*/ 	.byte	0x04
	.zero		1


	//   ....[99]....
        /*0708*/ 	.word	0x00000c50
        /*070c*/ 	.word	0x000000ff
        /*0710*/ 	.word	0x00000338
        /*0714*/ 	.short	0x0100
        /*0716*/ 	.byte	0x04
	.zero		1


	//   ....[100]....
        /*0718*/ 	.word	0x00000c60
        /*071c*/ 	.word	0x000000ff
        /*0720*/ 	.word	0x00000190
        /*0724*/ 	.short	0x0100
        /*0726*/ 	.byte	0x04
	.zero		1


	//   ....[101]....
        /*0728*/ 	.word	0x00000c70
        /*072c*/ 	.word	0x000000ff
        /*0730*/ 	.word	0x00000340
        /*0734*/ 	.short	0x0100
        /*0736*/ 	.byte	0x04
	.zero		1


	//   ....[102]....
        /*0738*/ 	.word	0x00000c80
        /*073c*/ 	.word	0x000000ff
        /*0740*/ 	.word	0x00000198
        /*0744*/ 	.short	0x0100
        /*0746*/ 	.byte	0x04
	.zero		1


	//   ....[103]....
        /*0748*/ 	.word	0x00000c90
        /*074c*/ 	.word	0x000000ff
        /*0750*/ 	.word	0x00000348
        /*0754*/ 	.short	0x0100
        /*0756*/ 	.byte	0x04
	.zero		1


	//   ....[104]....
        /*0758*/ 	.word	0x00000ca0
        /*075c*/ 	.word	0x000000ff
        /*0760*/ 	.word	0x000001a0
        /*0764*/ 	.short	0x0100
        /*0766*/ 	.byte	0x04
	.zero		1


	//   ....[105]....
        /*0768*/ 	.word	0x00000cb0
        /*076c*/ 	.word	0x000000ff
        /*0770*/ 	.word	0x00000350
        /*0774*/ 	.short	0x0100
        /*0776*/ 	.byte	0x04
	.zero		1


	//   ....[106]....
        /*0778*/ 	.word	0x00000cc0
        /*077c*/ 	.word	0x000000ff
        /*0780*/ 	.word	0x000001a8
        /*0784*/ 	.short	0x0100
        /*0786*/ 	.byte	0x04
	.zero		1


	//   ....[107]....
        /*0788*/ 	.word	0x00000cd0
        /*078c*/ 	.word	0x000000ff
        /*0790*/ 	.word	0x00000358
        /*0794*/ 	.short	0x0100
        /*0796*/ 	.byte	0x04
	.zero		1


	//   ....[108]....
        /*0798*/ 	.word	0x00000e10
        /*079c*/ 	.word	0x000000ff
        /*07a0*/ 	.word	0x00000360
        /*07a4*/ 	.short	0x0100
        /*07a6*/ 	.byte	0x04
	.zero		1


	//   ....[109]....
        /*07a8*/ 	.word	0x00000e20
        /*07ac*/ 	.word	0x000000ff
        /*07b0*/ 	.word	0x00000368
        /*07b4*/ 	.short	0x0100
        /*07b6*/ 	.byte	0x04
	.zero		1


	//   ....[110]....
        /*07b8*/ 	.word	0x00000f10
        /*07bc*/ 	.word	0x000000ff
        /*07c0*/ 	.word	0x00000370
        /*07c4*/ 	.short	0x0100
        /*07c6*/ 	.byte	0x06
	.zero		1


	//   ....[111]....
        /*07c8*/ 	.word	0x00000f20
        /*07cc*/ 	.word	0x000000ff
        /*07d0*/ 	.word	0x00000378
        /*07d4*/ 	.short	0x0100
        /*07d6*/ 	.byte	0x06
	.zero		1


	//   ....[112]....
        /*07d8*/ 	.word	0x00001060
        /*07dc*/ 	.word	0x000000ff
        /*07e0*/ 	.word	0x00000380
        /*07e4*/ 	.short	0x0100
        /*07e6*/ 	.byte	0x06
	.zero		1


	//   ....[113]....
        /*07e8*/ 	.word	0x00001070
        /*07ec*/ 	.word	0x000000ff
        /*07f0*/ 	.word	0x00000388
        /*07f4*/ 	.short	0x0100
        /*07f6*/ 	.byte	0x06
	.zero		1


	//   ....[114]....
        /*07f8*/ 	.word	0x000011c0
        /*07fc*/ 	.word	0x000000ff
        /*0800*/ 	.word	0x00000390
        /*0804*/ 	.short	0x0100
        /*0806*/ 	.byte	0x04
	.zero		1


	//   ....[115]....
        /*0808*/ 	.word	0x000011d0
        /*080c*/ 	.word	0x000000ff
        /*0810*/ 	.word	0x000003a0
        /*0814*/ 	.short	0x0100
        /*0816*/ 	.byte	0x04
	.zero		1


	//   ....[116]....
        /*0818*/ 	.word	0x000011e0
        /*081c*/ 	.word	0x000000ff
        /*0820*/ 	.word	0x00000398
        /*0824*/ 	.short	0x0100
        /*0826*/ 	.byte	0x04
	.zero		1


	//   ....[117]....
        /*0828*/ 	.word	0x000011f0
        /*082c*/ 	.word	0x000000ff
        /*0830*/ 	.word	0x000003a8
        /*0834*/ 	.short	0x0100
        /*0836*/ 	.byte	0x04
	.zero		1


	//   ....[118]....
        /*0838*/ 	.word	0x00001b70
        /*083c*/ 	.word	0x000000ff
        /*0840*/ 	.word	0x000001b0
        /*0844*/ 	.short	0x010a
        /*0846*/ 	.byte	0x04
	.zero		1


	//   ....[119]....
        /*0848*/ 	.word	0x00001e80
        /*084c*/ 	.word	0x000000ff
        /*0850*/ 	.word	0x000001b0
        /*0854*/ 	.short	0x010a
        /*0856*/ 	.byte	0x09
	.zero		1


	//   ....[120]....
        /*0858*/ 	.word	0x00001ff0
        /*085c*/ 	.word	0x000000ff
        /*0860*/ 	.word	0x000001b0
        /*0864*/ 	.short	0x010a
        /*0866*/ 	.byte	0x08
	.zero		1


	//   ....[121]....
        /*0868*/ 	.word	0x00002200
        /*086c*/ 	.word	0x000000ff
        /*0870*/ 	.word	0x00000378
        /*0874*/ 	.short	0x0101
        /*0876*/ 	.byte	0x24
	.zero		1


	//   ....[122]....
        /*0878*/ 	.word	0x00002230
        /*087c*/ 	.word	0x000000ff
        /*0880*/ 	.word	0x000001b0
        /*0884*/ 	.short	0x010a
        /*0886*/ 	.byte	0x04
	.zero		1


	//   ....[123]....
        /*0888*/ 	.word	0x00002510
        /*088c*/ 	.word	0x000000ff
        /*0890*/ 	.word	0x000001b0
        /*0894*/ 	.short	0x010a
        /*0896*/ 	.byte	0x09
	.zero		1


	//   ....[124]....
        /*0898*/ 	.word	0x00002680
        /*089c*/ 	.word	0x000000ff
        /*08a0*/ 	.word	0x000001b0
        /*08a4*/ 	.short	0x010a
        /*08a6*/ 	.byte	0x08
	.zero		1


	//   ....[125]....
        /*08a8*/ 	.word	0x000028a0
        /*08ac*/ 	.word	0x000000ff
        /*08b0*/ 	.word	0x00000380
        /*08b4*/ 	.short	0x010a
        /*08b6*/ 	.byte	0x24
	.zero		1


	//   ....[126]....
        /*08b8*/ 	.word	0x00002960
        /*08bc*/ 	.word	0x000000ff
        /*08c0*/ 	.word	0x00000000
        /*08c4*/ 	.short	0x0101
        /*08c6*/ 	.byte	0x04
	.zero		1


	//   ....[127]....
        /*08c8*/ 	.word	0x00002f60
        /*08cc*/ 	.word	0x000000ff
        /*08d0*/ 	.word	0x00000000
        /*08d4*/ 	.short	0x010a
        /*08d6*/ 	.byte	0x04
	.zero		1


	//   ....[128]....
        /*08d8*/ 	.word	0x00003000
        /*08dc*/ 	.word	0x000000ff
        /*08e0*/ 	.word	0x00000000
        /*08e4*/ 	.short	0x010a
        /*08e6*/ 	.byte	0x05
	.zero		1


	//   ....[129]....
        /*08e8*/ 	.word	0x000030a0
        /*08ec*/ 	.word	0x000000ff
        /*08f0*/ 	.word	0x00000000
        /*08f4*/ 	.short	0x010a
        /*08f6*/ 	.byte	0x05
	.zero		1


	//   ....[130]....
        /*08f8*/ 	.word	0x00003140
        /*08fc*/ 	.word	0x000000ff
        /*0900*/ 	.word	0x00000000
        /*0904*/ 	.short	0x010a
        /*0906*/ 	.byte	0x05
	.zero		1


	//   ....[131]....
        /*0908*/ 	.word	0x000031e0
        /*090c*/ 	.word	0x000000ff
        /*0910*/ 	.word	0x00000000
        /*0914*/ 	.short	0x010a
        /*0916*/ 	.byte	0x05
	.zero		1


	//   ....[132]....
        /*0918*/ 	.word	0x00003280
        /*091c*/ 	.word	0x000000ff
        /*0920*/ 	.word	0x00000000
        /*0924*/ 	.short	0x010a
        /*0926*/ 	.byte	0x05
	.zero		1


	//   ....[133]....
        /*0928*/ 	.word	0x00003320
        /*092c*/ 	.word	0x000000ff
        /*0930*/ 	.word	0x00000000
        /*0934*/ 	.short	0x010a
        /*0936*/ 	.byte	0x05
	.zero		1


	//   ....[134]....
        /*0938*/ 	.word	0x000033c0
        /*093c*/ 	.word	0x000000ff
        /*0940*/ 	.word	0x00000000
        /*0944*/ 	.short	0x010a
        /*0946*/ 	.byte	0x05
	.zero		1


	//   ....[135]....
        /*0948*/ 	.word	0x00003460
        /*094c*/ 	.word	0x000000ff
        /*0950*/ 	.word	0x00000000
        /*0954*/ 	.short	0x010a
        /*0956*/ 	.byte	0x05
	.zero		1


	//   ....[136]....
        /*0958*/ 	.word	0x00003500
        /*095c*/ 	.word	0x000000ff
        /*0960*/ 	.word	0x00000000
        /*0964*/ 	.short	0x010a
        /*0966*/ 	.byte	0x05
	.zero		1


	//   ....[137]....
        /*0968*/ 	.word	0x000035a0
        /*096c*/ 	.word	0x000000ff
        /*0970*/ 	.word	0x00000000
        /*0974*/ 	.short	0x010a
        /*0976*/ 	.byte	0x05
	.zero		1


	//   ....[138]....
        /*0978*/ 	.word	0x00003640
        /*097c*/ 	.word	0x000000ff
        /*0980*/ 	.word	0x00000000
        /*0984*/ 	.short	0x010a
        /*0986*/ 	.byte	0x05
	.zero		1


	//   ....[139]....
        /*0988*/ 	.word	0x000036e0
        /*098c*/ 	.word	0x000000ff
        /*0990*/ 	.word	0x00000000
        /*0994*/ 	.short	0x010a
        /*0996*/ 	.byte	0x05
	.zero		1


	//   ....[140]....
        /*0998*/ 	.word	0x00003780
        /*099c*/ 	.word	0x000000ff
        /*09a0*/ 	.word	0x00000000
        /*09a4*/ 	.short	0x010a
        /*09a6*/ 	.byte	0x05
	.zero		1


	//   ....[141]....
        /*09a8*/ 	.word	0x00003820
        /*09ac*/ 	.word	0x000000ff
        /*09b0*/ 	.word	0x00000000
        /*09b4*/ 	.short	0x010a
        /*09b6*/ 	.byte	0x05
	.zero		1


	//   ....[142]....
        /*09b8*/ 	.word	0x000038c0
        /*09bc*/ 	.word	0x000000ff
        /*09c0*/ 	.word	0x00000000
        /*09c4*/ 	.short	0x010a
        /*09c6*/ 	.byte	0x05
	.zero		1


	//   ....[143]....
        /*09c8*/ 	.word	0x00003960
        /*09cc*/ 	.word	0x000000ff
        /*09d0*/ 	.word	0x00000000
        /*09d4*/ 	.short	0x010a
        /*09d6*/ 	.byte	0x05
	.zero		1


	//   ....[144]....
        /*09d8*/ 	.word	0x00003a00
        /*09dc*/ 	.word	0x000000ff
        /*09e0*/ 	.word	0x00000000
        /*09e4*/ 	.short	0x010a
        /*09e6*/ 	.byte	0x05
	.zero		1


	//   ....[145]....
        /*09e8*/ 	.word	0x00003aa0
        /*09ec*/ 	.word	0x000000ff
        /*09f0*/ 	.word	0x00000000
        /*09f4*/ 	.short	0x010a
        /*09f6*/ 	.byte	0x05
	.zero		1


	//   ....[146]....
        /*09f8*/ 	.word	0x00003b40
        /*09fc*/ 	.word	0x000000ff
        /*0a00*/ 	.word	0x00000000
        /*0a04*/ 	.short	0x010a
        /*0a06*/ 	.byte	0x05
	.zero		1


	//   ....[147]....
        /*0a08*/ 	.word	0x00003be0
        /*0a0c*/ 	.word	0x000000ff
        /*0a10*/ 	.word	0x00000000
        /*0a14*/ 	.short	0x010a
        /*0a16*/ 	.byte	0x05
	.zero		1


	//   ....[148]....
        /*0a18*/ 	.word	0x00003c80
        /*0a1c*/ 	.word	0x000000ff
        /*0a20*/ 	.word	0x00000000
        /*0a24*/ 	.short	0x010a
        /*0a26*/ 	.byte	0x05
	.zero		1


	//   ....[149]....
        /*0a28*/ 	.word	0x00003d20
        /*0a2c*/ 	.word	0x000000ff
        /*0a30*/ 	.word	0x00000000
        /*0a34*/ 	.short	0x010a
        /*0a36*/ 	.byte	0x05
	.zero		1


	//   ....[150]....
        /*0a38*/ 	.word	0x00003dc0
        /*0a3c*/ 	.word	0x000000ff
        /*0a40*/ 	.word	0x00000000
        /*0a44*/ 	.short	0x010a
        /*0a46*/ 	.byte	0x05
	.zero		1


	//   ....[151]....
        /*0a48*/ 	.word	0x00003e60
        /*0a4c*/ 	.word	0x000000ff
        /*0a50*/ 	.word	0x00000000
        /*0a54*/ 	.short	0x010a
        /*0a56*/ 	.byte	0x05
	.zero		1


	//   ....[152]....
        /*0a58*/ 	.word	0x00003f00
        /*0a5c*/ 	.word	0x000000ff
        /*0a60*/ 	.word	0x00000000
        /*0a64*/ 	.short	0x010a
        /*0a66*/ 	.byte	0x05
	.zero		1


	//   ....[153]....
        /*0a68*/ 	.word	0x00003fa0
        /*0a6c*/ 	.word	0x000000ff
        /*0a70*/ 	.word	0x00000000
        /*0a74*/ 	.short	0x010a
        /*0a76*/ 	.byte	0x05
	.zero		1


	//   ....[154]....
        /*0a78*/ 	.word	0x00004040
        /*0a7c*/ 	.word	0x000000ff
        /*0a80*/ 	.word	0x00000000
        /*0a84*/ 	.short	0x010a
        /*0a86*/ 	.byte	0x05
	.zero		1


	//   ....[155]....
        /*0a88*/ 	.word	0x000040e0
        /*0a8c*/ 	.word	0x000000ff
        /*0a90*/ 	.word	0x00000000
        /*0a94*/ 	.short	0x010a
        /*0a96*/ 	.byte	0x05
	.zero		1


	//   ....[156]....
        /*0a98*/ 	.word	0x00004180
        /*0a9c*/ 	.word	0x000000ff
        /*0aa0*/ 	.word	0x00000000
        /*0aa4*/ 	.short	0x010a
        /*0aa6*/ 	.byte	0x05
	.zero		1


	//   ....[157]....
        /*0aa8*/ 	.word	0x00004220
        /*0aac*/ 	.word	0x000000ff
        /*0ab0*/ 	.word	0x00000000
        /*0ab4*/ 	.short	0x010a
        /*0ab6*/ 	.byte	0x05
	.zero		1


	//   ....[158]....
        /*0ab8*/ 	.word	0x000042c0
        /*0abc*/ 	.word	0x000000ff
        /*0ac0*/ 	.word	0x00000000
        /*0ac4*/ 	.short	0x010a
        /*0ac6*/ 	.byte	0x05
	.zero		1


	//   ....[159]....
        /*0ac8*/ 	.word	0x00004360
        /*0acc*/ 	.word	0x000000ff
        /*0ad0*/ 	.word	0x00000000
        /*0ad4*/ 	.short	0x010a
        /*0ad6*/ 	.byte	0x05
	.zero		1


	//   ....[160]....
        /*0ad8*/ 	.word	0x00004400
        /*0adc*/ 	.word	0x000000ff
        /*0ae0*/ 	.word	0x00000000
        /*0ae4*/ 	.short	0x010a
        /*0ae6*/ 	.byte	0x05
	.zero		1


	//   ....[161]....
        /*0ae8*/ 	.word	0x000044a0
        /*0aec*/ 	.word	0x000000ff
        /*0af0*/ 	.word	0x00000000
        /*0af4*/ 	.short	0x010a
        /*0af6*/ 	.byte	0x05
	.zero		1


	//   ....[162]....
        /*0af8*/ 	.word	0x00004540
        /*0afc*/ 	.word	0x000000ff
        /*0b00*/ 	.word	0x00000000
        /*0b04*/ 	.short	0x010a
        /*0b06*/ 	.byte	0x05
	.zero		1


	//   ....[163]....
        /*0b08*/ 	.word	0x000045e0
        /*0b0c*/ 	.word	0x000000ff
        /*0b10*/ 	.word	0x00000000
        /*0b14*/ 	.short	0x010a
        /*0b16*/ 	.byte	0x05
	.zero		1


	//   ....[164]....
        /*0b18*/ 	.word	0x00004680
        /*0b1c*/ 	.word	0x000000ff
        /*0b20*/ 	.word	0x00000000
        /*0b24*/ 	.short	0x010a
        /*0b26*/ 	.byte	0x05
	.zero		1


	//   ....[165]....
        /*0b28*/ 	.word	0x00004720
        /*0b2c*/ 	.word	0x000000ff
        /*0b30*/ 	.word	0x00000000
        /*0b34*/ 	.short	0x010a
        /*0b36*/ 	.byte	0x05
	.zero		1


	//   ....[166]....
        /*0b38*/ 	.word	0x000047c0
        /*0b3c*/ 	.word	0x000000ff
        /*0b40*/ 	.word	0x00000000
        /*0b44*/ 	.short	0x010a
        /*0b46*/ 	.byte	0x05
	.zero		1


	//   ....[167]....
        /*0b48*/ 	.word	0x00004860
        /*0b4c*/ 	.word	0x000000ff
        /*0b50*/ 	.word	0x00000000
        /*0b54*/ 	.short	0x010a
        /*0b56*/ 	.byte	0x05
	.zero		1


	//   ....[168]....
        /*0b58*/ 	.word	0x00004900
        /*0b5c*/ 	.word	0x000000ff
        /*0b60*/ 	.word	0x00000000
        /*0b64*/ 	.short	0x010a
        /*0b66*/ 	.byte	0x05
	.zero		1


	//   ....[169]....
        /*0b68*/ 	.word	0x000049a0
        /*0b6c*/ 	.word	0x000000ff
        /*0b70*/ 	.word	0x00000000
        /*0b74*/ 	.short	0x010a
        /*0b76*/ 	.byte	0x05
	.zero		1


	//   ....[170]....
        /*0b78*/ 	.word	0x00004a40
        /*0b7c*/ 	.word	0x000000ff
        /*0b80*/ 	.word	0x00000000
        /*0b84*/ 	.short	0x010a
        /*0b86*/ 	.byte	0x05
	.zero		1


	//   ....[171]....
        /*0b88*/ 	.word	0x00004ae0
        /*0b8c*/ 	.word	0x000000ff
        /*0b90*/ 	.word	0x00000000
        /*0b94*/ 	.short	0x010a
        /*0b96*/ 	.byte	0x05
	.zero		1


	//   ....[172]....
        /*0b98*/ 	.word	0x00004b80
        /*0b9c*/ 	.word	0x000000ff
        /*0ba0*/ 	.word	0x00000000
        /*0ba4*/ 	.short	0x010a
        /*0ba6*/ 	.byte	0x05
	.zero		1


	//   ....[173]....
        /*0ba8*/ 	.word	0x00004c20
        /*0bac*/ 	.word	0x000000ff
        /*0bb0*/ 	.word	0x00000000
        /*0bb4*/ 	.short	0x010a
        /*0bb6*/ 	.byte	0x05
	.zero		1


	//   ....[174]....
        /*0bb8*/ 	.word	0x00004cc0
        /*0bbc*/ 	.word	0x000000ff
        /*0bc0*/ 	.word	0x00000000
        /*0bc4*/ 	.short	0x010a
        /*0bc6*/ 	.byte	0x05
	.zero		1


	//   ....[175]....
        /*0bc8*/ 	.word	0x00004d60
        /*0bcc*/ 	.word	0x000000ff
        /*0bd0*/ 	.word	0x00000000
        /*0bd4*/ 	.short	0x010a
        /*0bd6*/ 	.byte	0x05
	.zero		1


	//   ....[176]....
        /*0bd8*/ 	.word	0x00004e00
        /*0bdc*/ 	.word	0x000000ff
        /*0be0*/ 	.word	0x00000000
        /*0be4*/ 	.short	0x010a
        /*0be6*/ 	.byte	0x05
	.zero		1


	//   ....[177]....
        /*0be8*/ 	.word	0x00004ea0
        /*0bec*/ 	.word	0x000000ff
        /*0bf0*/ 	.word	0x00000000
        /*0bf4*/ 	.short	0x010a
        /*0bf6*/ 	.byte	0x05
	.zero		1


	//   ....[178]....
        /*0bf8*/ 	.word	0x00004f40
        /*0bfc*/ 	.word	0x000000ff
        /*0c00*/ 	.word	0x00000000
        /*0c04*/ 	.short	0x010a
        /*0c06*/ 	.byte	0x05
	.zero		1


	//   ....[179]....
        /*0c08*/ 	.word	0x00004fe0
        /*0c0c*/ 	.word	0x000000ff
        /*0c10*/ 	.word	0x00000000
        /*0c14*/ 	.short	0x010a
        /*0c16*/ 	.byte	0x05
	.zero		1


	//   ....[180]....
        /*0c18*/ 	.word	0x00005090
        /*0c1c*/ 	.word	0x00000000
        /*0c20*/ 	.word	0x00000000
        /*0c24*/ 	.short	0x010a
        /*0c26*/ 	.byte	0xff
	.zero		1


	//   ....[181]....
        /*0c28*/ 	.word	0x000051e0
        /*0c2c*/ 	.word	0x000000ff
        /*0c30*/ 	.word	0x00000388
        /*0c34*/ 	.short	0x010a
        /*0c36*/ 	.byte	0x04
	.zero		1


	//   ....[182]....
        /*0c38*/ 	.word	0x00005280
        /*0c3c*/ 	.word	0x000000ff
        /*0c40*/ 	.word	0x00000380
        /*0c44*/ 	.short	0x010a
        /*0c46*/ 	.byte	0x04
	.zero		1


	//   ....[183]....
        /*0c48*/ 	.word	0x00005320
        /*0c4c*/ 	.word	0x000000ff
        /*0c50*/ 	.word	0x00000000
        /*0c54*/ 	.short	0x0101
        /*0c56*/ 	.byte	0x05
	.zero		1


	//   ....[184]....
        /*0c58*/ 	.word	0x00005360
        /*0c5c*/ 	.word	0x000000ff
        /*0c60*/ 	.word	0x00000388
        /*0c64*/ 	.short	0x0106
        /*0c66*/ 	.byte	0x04
	.zero		1


	//   ....[185]....
        /*0c68*/ 	.word	0x000053a0
        /*0c6c*/ 	.word	0x00000000
        /*0c70*/ 	.word	0x00000388
        /*0c74*/ 	.short	0x010a
        /*0c76*/ 	.byte	0xff
	.zero		1


	//   ....[186]....
        /*0c78*/ 	.word	0x000058b0
        /*0c7c*/ 	.word	0x000000ff
        /*0c80*/ 	.word	0x00000380
        /*0c84*/ 	.short	0x010a
        /*0c86*/ 	.byte	0x0e
	.zero		1


	//   ....[187]....
        /*0c88*/ 	.word	0x00005960
        /*0c8c*/ 	.word	0x000000ff
        /*0c90*/ 	.word	0x00000000
        /*0c94*/ 	.short	0x0101
        /*0c96*/ 	.byte	0x13
	.zero		1


	//   ....[188]....
        /*0c98*/ 	.word	0x00005970
        /*0c9c*/ 	.word	0x000000ff
        /*0ca0*/ 	.word	0x000003a0
        /*0ca4*/ 	.short	0x010a
        /*0ca6*/ 	.byte	0x12
	.zero		1


	//   ....[189]....
        /*0ca8*/ 	.word	0x00005a30
        /*0cac*/ 	.word	0x000000ff
        /*0cb0*/ 	.word	0x00000000
        /*0cb4*/ 	.short	0x010a
        /*0cb6*/ 	.byte	0x04
	.zero		1


	//   ....[190]....
        /*0cb8*/ 	.word	0x00005a70
        /*0cbc*/ 	.word	0x000000ff
        /*0cc0*/ 	.word	0x00000000
        /*0cc4*/ 	.short	0x010a
        /*0cc6*/ 	.byte	0x05
	.zero		1


	//   ....[191]....
        /*0cc8*/ 	.word	0x00005b90
        /*0ccc*/ 	.word	0x000000ff
        /*0cd0*/ 	.word	0x00000000
        /*0cd4*/ 	.short	0x010a
        /*0cd6*/ 	.byte	0x04
	.zero		1


	//   ....[192]....
        /*0cd8*/ 	.word	0x00005d70
        /*0cdc*/ 	.word	0x000000ff
        /*0ce0*/ 	.word	0x00000000
        /*0ce4*/ 	.short	0x010a
        /*0ce6*/ 	.byte	0x04
	.zero		1


	//   ....[193]....
        /*0ce8*/ 	.word	0x00005e00
        /*0cec*/ 	.word	0x000000ff
        /*0cf0*/ 	.word	0x00000000
        /*0cf4*/ 	.short	0x010a
        /*0cf6*/ 	.byte	0x04
	.zero		1


	//   ....[194]....
        /*0cf8*/ 	.word	0x00006300
        /*0cfc*/ 	.word	0x000000ff
        /*0d00*/ 	.word	0x00000380
        /*0d04*/ 	.short	0x010a
        /*0d06*/ 	.byte	0x1c
	.zero		1


	//   ....[195]....
        /*0d08*/ 	.word	0x000063a0
        /*0d0c*/ 	.word	0x000000ff
        /*0d10*/ 	.word	0x00000000
        /*0d14*/ 	.short	0x0101
        /*0d16*/ 	.byte	0x25
	.zero		1


	//   ....[196]....
        /*0d18*/ 	.word	0x000068d0
        /*0d1c*/ 	.word	0x000000ff
        /*0d20*/ 	.word	0x00000378
        /*0d24*/ 	.short	0x010a
        /*0d26*/ 	.byte	0x1c
	.zero		1


	//   ....[197]....
        /*0d28*/ 	.word	0x00006a40
        /*0d2c*/ 	.word	0x000000ff
        /*0d30*/ 	.word	0x00000368
        /*0d34*/ 	.short	0x010a
        /*0d36*/ 	.byte	0x1c
	.zero		1


	//   ....[198]....
        /*0d38*/ 	.word	0x00006da0
        /*0d3c*/ 	.word	0x000000ff
        /*0d40*/ 	.word	0x00000360
        /*0d44*/ 	.short	0x010b
        /*0d46*/ 	.byte	0x1c
	.zero		1


	//   ....[199]....
        /*0d48*/ 	.word	0x00006db0
        /*0d4c*/ 	.word	0x000000ff
        /*0d50*/ 	.word	0x00000000
        /*0d54*/ 	.short	0x0101
        /*0d56*/ 	.byte	0x26
	.zero		1


	//   ....[200]....
        /*0d58*/ 	.word	0x00006df0
        /*0d5c*/ 	.word	0x00000000
        /*0d60*/ 	.word	0x00000368
        /*0d64*/ 	.short	0x010a
        /*0d66*/ 	.byte	0xff
	.zero		1


	//   ....[201]....
        /*0d68*/ 	.word	0x00007150
        /*0d6c*/ 	.word	0x000000ff
        /*0d70*/ 	.word	0x00000380
        /*0d74*/ 	.short	0x010a
        /*0d76*/ 	.byte	0x2b
	.zero		1


	//   ....[202]....
        /*0d78*/ 	.word	0x00007220
        /*0d7c*/ 	.word	0x000000ff
        /*0d80*/ 	.word	0x00000000
        /*0d84*/ 	.short	0x0101
        /*0d86*/ 	.byte	0x04
	.zero		1


	//   ....[203]....
        /*0d88*/ 	.word	0x00007d30
        /*0d8c*/ 	.word	0x000000ff
        /*0d90*/ 	.word	0x00000360
        /*0d94*/ 	.short	0x010a
        /*0d96*/ 	.byte	0x2b
	.zero		1


	//   ....[204]....
        /*0d98*/ 	.word	0x00007d50
        /*0d9c*/ 	.word	0x00000016
        /*0da0*/ 	.word	0x00000390
        /*0da4*/ 	.short	0x010a
        /*0da6*/ 	.byte	0xff
	.zero		1


	//   ....[205]....
        /*0da8*/ 	.word	0x00007ea0
        /*0dac*/ 	.word	0x000000ff
        /*0db0*/ 	.word	0x00000360
        /*0db4*/ 	.short	0x010a
        /*0db6*/ 	.byte	0x2b
	.zero		1


	//   ....[206]....
        /*0db8*/ 	.word	0x00007f90
        /*0dbc*/ 	.word	0x000000ff
        /*0dc0*/ 	.word	0x00000000
        /*0dc4*/ 	.short	0x0101
        /*0dc6*/ 	.byte	0x04
	.zero		1


	//   ....[207]....
        /*0dc8*/ 	.word	0x00007ff0
        /*0dcc*/ 	.word	0x00000016
        /*0dd0*/ 	.word	0x00000390
        /*0dd4*/ 	.short	0x010a
        /*0dd6*/ 	.byte	0xff
	.zero		1


	//   ....[208]....
        /*0dd8*/ 	.word	0x00008480
        /*0ddc*/ 	.word	0x000000ff
        /*0de0*/ 	.word	0x00000000
        /*0de4*/ 	.short	0x0101
        /*0de6*/ 	.byte	0x04
	.zero		1


	//   ....[209]....
        /*0de8*/ 	.word	0x00008db0
        /*0dec*/ 	.word	0x00000000
        /*0df0*/ 	.word	0x000001b0
        /*0df4*/ 	.short	0x010a
        /*0df6*/ 	.byte	0xff
	.zero		1


	//   ....[210]....
        /*0df8*/ 	.word	0x00008e10
        /*0dfc*/ 	.word	0x00000000
        /*0e00*/ 	.word	0x000001b0
        /*0e04*/ 	.short	0x010a
        /*0e06*/ 	.byte	0xff
	.zero		1


	//   ....[211]....
        /*0e08*/ 	.word	0x00008e70
        /*0e0c*/ 	.word	0x00000000
        /*0e10*/ 	.word	0x00000380
        /*0e14*/ 	.short	0x010a
        /*0e16*/ 	.byte	0xff
	.zero		1


	//   ....[212]....
        /*0e18*/ 	.word	0x00008ed0
        /*0e1c*/ 	.word	0x00000000
        /*0e20*/ 	.word	0x00000000
        /*0e24*/ 	.short	0x010a
        /*0e26*/ 	.byte	0xff
	.zero		1


	//   ....[213]....
        /*0e28*/ 	.word	0x00008f30
        /*0e2c*/ 	.word	0x00000000
        /*0e30*/ 	.word	0x00000000
        /*0e34*/ 	.short	0x010a
        /*0e36*/ 	.byte	0xff
	.zero		1


	//   ....[214]....
        /*0e38*/ 	.word	0x00008f90
        /*0e3c*/ 	.word	0x00000000
        /*0e40*/ 	.word	0x00000000
        /*0e44*/ 	.short	0x010a
        /*0e46*/ 	.byte	0xff
	.zero		1


	//   ....[215]....
        /*0e48*/ 	.word	0x00008ff0
        /*0e4c*/ 	.word	0x00000000
        /*0e50*/ 	.word	0x00000000
        /*0e54*/ 	.short	0x010a
        /*0e56*/ 	.byte	0xff
	.zero		1


	//   ....[216]....
        /*0e58*/ 	.word	0x00009050
        /*0e5c*/ 	.word	0x00000000
        /*0e60*/ 	.word	0x00000000
        /*0e64*/ 	.short	0x010a
        /*0e66*/ 	.byte	0xff
	.zero		1


	//   ....[217]....
        /*0e68*/ 	.word	0x000090b0
        /*0e6c*/ 	.word	0x00000000
        /*0e70*/ 	.word	0x00000000
        /*0e74*/ 	.short	0x010a
        /*0e76*/ 	.byte	0xff
	.zero		1


	//   ....[218]....
        /*0e78*/ 	.word	0x00009110
        /*0e7c*/ 	.word	0x00000000
        /*0e80*/ 	.word	0x00000000
        /*0e84*/ 	.short	0x010a
        /*0e86*/ 	.byte	0xff
	.zero		1


	//   ....[219]....
        /*0e88*/ 	.word	0x00009170
        /*0e8c*/ 	.word	0x00000000
        /*0e90*/ 	.word	0x00000000
        /*0e94*/ 	.short	0x010a
        /*0e96*/ 	.byte	0xff
	.zero		1


	//   ....[220]....
        /*0e98*/ 	.word	0x000091d0
        /*0e9c*/ 	.word	0x00000000
        /*0ea0*/ 	.word	0x00000000
        /*0ea4*/ 	.short	0x010a
        /*0ea6*/ 	.byte	0xff
	.zero		1


	//   ....[221]....
        /*0ea8*/ 	.word	0x00009230
        /*0eac*/ 	.word	0x00000000
        /*0eb0*/ 	.word	0x00000000
        /*0eb4*/ 	.short	0x010a
        /*0eb6*/ 	.byte	0xff
	.zero		1


	//   ....[222]....
        /*0eb8*/ 	.word	0x00009290
        /*0ebc*/ 	.word	0x00000000
        /*0ec0*/ 	.word	0x00000000
        /*0ec4*/ 	.short	0x010a
        /*0ec6*/ 	.byte	0xff
	.zero		1


	//   ....[223]....
        /*0ec8*/ 	.word	0x000092f0
        /*0ecc*/ 	.word	0x00000000
        /*0ed0*/ 	.word	0x00000000
        /*0ed4*/ 	.short	0x010a
        /*0ed6*/ 	.byte	0xff
	.zero		1


	//   ....[224]....
        /*0ed8*/ 	.word	0x00009350
        /*0edc*/ 	.word	0x00000000
        /*0ee0*/ 	.word	0x00000000
        /*0ee4*/ 	.short	0x010a
        /*0ee6*/ 	.byte	0xff
	.zero		1


	//   ....[225]....
        /*0ee8*/ 	.word	0x000093b0
        /*0eec*/ 	.word	0x00000000
        /*0ef0*/ 	.word	0x00000000
        /*0ef4*/ 	.short	0x010a
        /*0ef6*/ 	.byte	0xff
	.zero		1


	//   ....[226]....
        /*0ef8*/ 	.word	0x00009410
        /*0efc*/ 	.word	0x00000000
        /*0f00*/ 	.word	0x00000000
        /*0f04*/ 	.short	0x010a
        /*0f06*/ 	.byte	0xff
	.zero		1


	//   ....[227]....
        /*0f08*/ 	.word	0x00009470
        /*0f0c*/ 	.word	0x00000000
        /*0f10*/ 	.word	0x00000000
        /*0f14*/ 	.short	0x010a
        /*0f16*/ 	.byte	0xff
	.zero		1


	//   ....[228]....
        /*0f18*/ 	.word	0x000094d0
        /*0f1c*/ 	.word	0x00000000
        /*0f20*/ 	.word	0x00000000
        /*0f24*/ 	.short	0x010a
        /*0f26*/ 	.byte	0xff
	.zero		1


	//   ....[229]....
        /*0f28*/ 	.word	0x00009530
        /*0f2c*/ 	.word	0x00000000
        /*0f30*/ 	.word	0x00000000
        /*0f34*/ 	.short	0x010a
        /*0f36*/ 	.byte	0xff
	.zero		1


	//   ....[230]....
        /*0f38*/ 	.word	0x00009590
        /*0f3c*/ 	.word	0x00000000
        /*0f40*/ 	.word	0x00000000
        /*0f44*/ 	.short	0x010a
        /*0f46*/ 	.byte	0xff
	.zero		1


	//   ....[231]....
        /*0f48*/ 	.word	0x000095f0
        /*0f4c*/ 	.word	0x00000000
        /*0f50*/ 	.word	0x00000000
        /*0f54*/ 	.short	0x010a
        /*0f56*/ 	.byte	0xff
	.zero		1


	//   ....[232]....
        /*0f58*/ 	.word	0x00009650
        /*0f5c*/ 	.word	0x00000000
        /*0f60*/ 	.word	0x00000000
        /*0f64*/ 	.short	0x010a
        /*0f66*/ 	.byte	0xff
	.zero		1


	//   ....[233]....
        /*0f68*/ 	.word	0x000096b0
        /*0f6c*/ 	.word	0x00000000
        /*0f70*/ 	.word	0x00000000
        /*0f74*/ 	.short	0x010a
        /*0f76*/ 	.byte	0xff
	.zero		1


	//   ....[234]....
        /*0f78*/ 	.word	0x00009710
        /*0f7c*/ 	.word	0x00000000
        /*0f80*/ 	.word	0x00000000
        /*0f84*/ 	.short	0x010a
        /*0f86*/ 	.byte	0xff
	.zero		1


	//   ....[235]....
        /*0f88*/ 	.word	0x00009770
        /*0f8c*/ 	.word	0x00000000
        /*0f90*/ 	.word	0x00000000
        /*0f94*/ 	.short	0x010a
        /*0f96*/ 	.byte	0xff
	.zero		1


	//   ....[236]....
        /*0f98*/ 	.word	0x000097d0
        /*0f9c*/ 	.word	0x00000000
        /*0fa0*/ 	.word	0x00000000
        /*0fa4*/ 	.short	0x010a
        /*0fa6*/ 	.byte	0xff
	.zero		1


	//   ....[237]....
        /*0fa8*/ 	.word	0x00009830
        /*0fac*/ 	.word	0x00000000
        /*0fb0*/ 	.word	0x00000000
        /*0fb4*/ 	.short	0x010a
        /*0fb6*/ 	.byte	0xff
	.zero		1


	//   ....[238]....
        /*0fb8*/ 	.word	0x00009890
        /*0fbc*/ 	.word	0x00000000
        /*0fc0*/ 	.word	0x00000000
        /*0fc4*/ 	.short	0x010a
        /*0fc6*/ 	.byte	0xff
	.zero		1


	//   ....[239]....
        /*0fc8*/ 	.word	0x000098f0
        /*0fcc*/ 	.word	0x00000000
        /*0fd0*/ 	.word	0x00000000
        /*0fd4*/ 	.short	0x010a
        /*0fd6*/ 	.byte	0xff
	.zero		1


	//   ....[240]....
        /*0fd8*/ 	.word	0x00009950
        /*0fdc*/ 	.word	0x00000000
        /*0fe0*/ 	.word	0x00000000
        /*0fe4*/ 	.short	0x010a
        /*0fe6*/ 	.byte	0xff
	.zero		1


	//   ....[241]....
        /*0fe8*/ 	.word	0x000099b0
        /*0fec*/ 	.word	0x00000000
        /*0ff0*/ 	.word	0x00000000
        /*0ff4*/ 	.short	0x010a
        /*0ff6*/ 	.byte	0xff
	.zero		1


	//   ....[242]....
        /*0ff8*/ 	.word	0x00009a10
        /*0ffc*/ 	.word	0x00000000
        /*1000*/ 	.word	0x00000000
        /*1004*/ 	.short	0x010a
        /*1006*/ 	.byte	0xff
	.zero		1


	//   ....[243]....
        /*1008*/ 	.word	0x00009a70
        /*100c*/ 	.word	0x00000000
        /*1010*/ 	.word	0x00000000
        /*1014*/ 	.short	0x010a
        /*1016*/ 	.byte	0xff
	.zero		1


	//   ....[244]....
        /*1018*/ 	.word	0x00009ad0
        /*101c*/ 	.word	0x00000000
        /*1020*/ 	.word	0x00000000
        /*1024*/ 	.short	0x010a
        /*1026*/ 	.byte	0xff
	.zero		1


	//   ....[245]....
        /*1028*/ 	.word	0x00009b30
        /*102c*/ 	.word	0x00000000
        /*1030*/ 	.word	0x00000000
        /*1034*/ 	.short	0x010a
        /*1036*/ 	.byte	0xff
	.zero		1


	//   ....[246]....
        /*1038*/ 	.word	0x00009b90
        /*103c*/ 	.word	0x00000000
        /*1040*/ 	.word	0x00000000
        /*1044*/ 	.short	0x010a
        /*1046*/ 	.byte	0xff
	.zero		1


	//   ....[247]....
        /*1048*/ 	.word	0x00009bf0
        /*104c*/ 	.word	0x00000000
        /*1050*/ 	.word	0x00000000
        /*1054*/ 	.short	0x010a
        /*1056*/ 	.byte	0xff
	.zero		1


	//   ....[248]....
        /*1058*/ 	.word	0x00009c50
        /*105c*/ 	.word	0x00000000
        /*1060*/ 	.word	0x00000000
        /*1064*/ 	.short	0x010a
        /*1066*/ 	.byte	0xff
	.zero		1


	//   ....[249]....
        /*1068*/ 	.word	0x00009cb0
        /*106c*/ 	.word	0x00000000
        /*1070*/ 	.word	0x00000000
        /*1074*/ 	.short	0x010a
        /*1076*/ 	.byte	0xff
	.zero		1


	//   ....[250]....
        /*1078*/ 	.word	0x00009d10
        /*107c*/ 	.word	0x00000000
        /*1080*/ 	.word	0x00000000
        /*1084*/ 	.short	0x010a
        /*1086*/ 	.byte	0xff
	.zero		1


	//   ....[251]....
        /*1088*/ 	.word	0x00009d70
        /*108c*/ 	.word	0x00000000
        /*1090*/ 	.word	0x00000000
        /*1094*/ 	.short	0x010a
        /*1096*/ 	.byte	0xff
	.zero		1


	//   ....[252]....
        /*1098*/ 	.word	0x00009dd0
        /*109c*/ 	.word	0x00000000
        /*10a0*/ 	.word	0x00000000
        /*10a4*/ 	.short	0x010a
        /*10a6*/ 	.byte	0xff
	.zero		1


	//   ....[253]....
        /*10a8*/ 	.word	0x00009e30
        /*10ac*/ 	.word	0x00000000
        /*10b0*/ 	.word	0x00000000
        /*10b4*/ 	.short	0x010a
        /*10b6*/ 	.byte	0xff
	.zero		1


	//   ....[254]....
        /*10b8*/ 	.word	0x00009e90
        /*10bc*/ 	.word	0x00000000
        /*10c0*/ 	.word	0x00000000
        /*10c4*/ 	.short	0x010a
        /*10c6*/ 	.byte	0xff
	.zero		1


	//   ....[255]....
        /*10c8*/ 	.word	0x00009ef0
        /*10cc*/ 	.word	0x00000000
        /*10d0*/ 	.word	0x00000000
        /*10d4*/ 	.short	0x010a
        /*10d6*/ 	.byte	0xff
	.zero		1


	//   ....[0]....
        /*10d8*/ 	.word	0x00009f50
        /*10dc*/ 	.word	0x00000000
        /*10e0*/ 	.word	0x00000000
        /*10e4*/ 	.short	0x010a
        /*10e6*/ 	.byte	0xff
	.zero		1


	//   ....[1]....
        /*10e8*/ 	.word	0x00009fb0
        /*10ec*/ 	.word	0x00000000
        /*10f0*/ 	.word	0x00000000
        /*10f4*/ 	.short	0x010a
        /*10f6*/ 	.byte	0xff
	.zero		1


	//   ....[2]....
        /*10f8*/ 	.word	0x0000a010
        /*10fc*/ 	.word	0x00000000
        /*1100*/ 	.word	0x00000000
        /*1104*/ 	.short	0x010a
        /*1106*/ 	.byte	0xff
	.zero		1


	//   ....[3]....
        /*1108*/ 	.word	0x0000a070
        /*110c*/ 	.word	0x00000000
        /*1110*/ 	.word	0x00000000
        /*1114*/ 	.short	0x010a
        /*1116*/ 	.byte	0xff
	.zero		1


	//   ....[4]....
        /*1118*/ 	.word	0x0000a0d0
        /*111c*/ 	.word	0x00000000
        /*1120*/ 	.word	0x00000000
        /*1124*/ 	.short	0x010a
        /*1126*/ 	.byte	0xff
	.zero		1


	//   ....[5]....
        /*1128*/ 	.word	0x0000a130
        /*112c*/ 	.word	0x00000000
        /*1130*/ 	.word	0x00000000
        /*1134*/ 	.short	0x010a
        /*1136*/ 	.byte	0xff
	.zero		1


	//   ....[6]....
        /*1138*/ 	.word	0x0000a190
        /*113c*/ 	.word	0x00000000
        /*1140*/ 	.word	0x00000000
        /*1144*/ 	.short	0x010a
        /*1146*/ 	.byte	0xff
	.zero		1


	//   ....[7]....
        /*1148*/ 	.word	0x0000a1f0
        /*114c*/ 	.word	0x00000000
        /*1150*/ 	.word	0x00000000
        /*1154*/ 	.short	0x010a
        /*1156*/ 	.byte	0xff
	.zero		1


	//   ....[8]....
        /*1158*/ 	.word	0x0000a250
        /*115c*/ 	.word	0x00000000
        /*1160*/ 	.word	0x00000000
        /*1164*/ 	.short	0x010a
        /*1166*/ 	.byte	0xff
	.zero		1


	//   ....[9]....
        /*1168*/ 	.word	0x0000a2b0
        /*116c*/ 	.word	0x00000004
        /*1170*/ 	.word	0x00000388
        /*1174*/ 	.short	0x010a
        /*1176*/ 	.byte	0xff
	.zero		1


	//   ....[10]....
        /*1178*/ 	.word	0x0000a310
        /*117c*/ 	.word	0x00000004
        /*1180*/ 	.word	0x00000380
        /*1184*/ 	.short	0x010a
        /*1186*/ 	.byte	0xff
	.zero		1


	//   ....[11]....
        /*1188*/ 	.word	0x0000a370
        /*118c*/ 	.word	0x00000000
        /*1190*/ 	.word	0x00000380
        /*1194*/ 	.short	0x010a
        /*1196*/ 	.byte	0xff
	.zero		1


	//   ....[12]....
        /*1198*/ 	.word	0x0000a3d0
        /*119c*/ 	.word	0x00000004
        /*11a0*/ 	.word	0x000003a0
        /*11a4*/ 	.short	0x010a
        /*11a6*/ 	.byte	0xff
	.zero		1


	//   ....[13]....
        /*11a8*/ 	.word	0x0000a430
        /*11ac*/ 	.word	0x00000000
        /*11b0*/ 	.word	0x00000000
        /*11b4*/ 	.short	0x010a
        /*11b6*/ 	.byte	0xff
	.zero		1


	//   ....[14]....
        /*11b8*/ 	.word	0x0000a490
        /*11bc*/ 	.word	0x00000000
        /*11c0*/ 	.word	0x00000000
        /*11c4*/ 	.short	0x010a
        /*11c6*/ 	.byte	0xff
	.zero		1


	//   ....[15]....
        /*11c8*/ 	.word	0x0000a4f0
        /*11cc*/ 	.word	0x00000000
        /*11d0*/ 	.word	0x00000000
        /*11d4*/ 	.short	0x010a
        /*11d6*/ 	.byte	0xff
	.zero		1


	//   ....[16]....
        /*11d8*/ 	.word	0x0000a550
        /*11dc*/ 	.word	0x00000000
        /*11e0*/ 	.word	0x00000380
        /*11e4*/ 	.short	0x010a
        /*11e6*/ 	.byte	0xff
	.zero		1


	//   ....[17]....
        /*11e8*/ 	.word	0x0000a5b0
        /*11ec*/ 	.word	0x00000000
        /*11f0*/ 	.word	0x00000378
        /*11f4*/ 	.short	0x010a
        /*11f6*/ 	.byte	0xff
	.zero		1


	//   ....[18]....
        /*11f8*/ 	.word	0x0000a610
        /*11fc*/ 	.word	0x00000000
        /*1200*/ 	.word	0x00000368
        /*1204*/ 	.short	0x010a
        /*1206*/ 	.byte	0xff
	.zero		1


	//   ....[19]....
        /*1208*/ 	.word	0x0000a670
        /*120c*/ 	.word	0x00000000
        /*1210*/ 	.word	0x00000380
        /*1214*/ 	.short	0x010a
        /*1216*/ 	.byte	0xff
	.zero		1


	//   ....[20]....
        /*1218*/ 	.word	0x0000a6d0
        /*121c*/ 	.word	0x00000003
        /*1220*/ 	.word	0x00000360
        /*1224*/ 	.short	0x010a
        /*1226*/ 	.byte	0xff
	.zero		1


	//   ....[21]....
        /*1228*/ 	.word	0x0000a720
        /*122c*/ 	.word	0x00000016
        /*1230*/ 	.word	0x00000390
        /*1234*/ 	.short	0x010a
        /*1236*/ 	.byte	0xff
	.zero		1


	//----- nvinfo : EIATTR_NUM_MBARRIERS
	.align		4
.L_47:
        /*1238*/ 	.byte	0x03, 0x38
        /*123a*/ 	.short	0x0076


	//----- nvinfo : EIATTR_EXIT_INSTR_OFFSETS
	.align		4
        /*123c*/ 	.byte	0x04, 0x1c
        /*123e*/ 	.short	(.L_49 - .L_48)


	//   ....[0]....
.L_48:
        /*1240*/ 	.word	0x000050c0


	//   ....[1]....
        /*1244*/ 	.word	0x00005370


	//   ....[2]....
        /*1248*/ 	.word	0x000053d0


	//   ....[3]....
        /*124c*/ 	.word	0x00006070


	//   ....[4]....
        /*1250*/ 	.word	0x00006e20


	//   ....[5]....
        /*1254*/ 	.word	0x00006e60


	//   ....[6]....
        /*1258*/ 	.word	0x00008d90


	//----- nvinfo : EIATTR_MAX_THREADS
	.align		4
.L_49:
        /*125c*/ 	.byte	0x04, 0x05
        /*125e*/ 	.short	(.L_51 - .L_50)
.L_50:
        /*1260*/ 	.word	0x00000100
        /*1264*/ 	.word	0x00000001
        /*1268*/ 	.word	0x00000001


	//----- nvinfo : EIATTR_CRS_STACK_SIZE
	.align		4
.L_51:
        /*126c*/ 	.byte	0x04, 0x1e
        /*126e*/ 	.short	(.L_53 - .L_52)
.L_52:
        /*1270*/ 	.word	0x00000000


	//----- nvinfo : EIATTR_CBANK_PARAM_SIZE
	.align		4
.L_53:
        /*1274*/ 	.byte	0x03, 0x19
        /*1276*/ 	.short	0x0900


	//----- nvinfo : EIATTR_PARAM_CBANK
	.align		4
        /*1278*/ 	.byte	0x04, 0x0a
        /*127a*/ 	.short	(.L_55 - .L_54)
	.align		4
.L_54:
        /*127c*/ 	.word	index@(.nv.constant0._ZN7cutlass13device_kernelINS_4conv6kernel13ConvUniversalINS1_16ConvProblemShapeILNS1_8OperatorE0ELi3EEENS1_10collective14CollectiveConvINS1_47MainloopSm100TmaUmmaWarpSpecializedImplicitGemmILS5_0ELi54ELi3ELi1ELi2EN4cute5tupleIJNSA_1CILi1EEESD_SD_EEEEENSB_IJNSC_ILi64EEESG_NSB_IJNSC_ILi32EEEEEEEEENS_12float_e4m3_tESK_NSA_8TiledMMAINSA_8MMA_AtomIJNSA_10MMA_TraitsINSA_19SM100_MMA_F8F6F4_SSEJSK_SK_fSG_SG_NSA_17integral_constantINSA_4UMMA5MajorELSR_0EEESS_NSP_INSQ_7ScaleInELST_0EEESU_EEEEEENSA_6LayoutISE_NSB_IJNSC_ILi0EEESY_SY_EEEEENSB_IJNSA_10UnderscoreES11_S11_EEEEENS7_6detail27Sm100ImplicitGemmTileTraitsINSA_20SM90_TMA_LOAD_IM2COLENSA_14ComposedLayoutINSA_7SwizzleILi1ELi4ELi3EEENSA_18smem_ptr_flag_bitsILi8EEENSX_INSB_IJNSC_ILi8EEESH_EEENSB_IJSH_SD_EEEEEEEvEENS15_INSA_13SM90_TMA_LOADES1G_vEEEENS_8epilogue10collective18CollectiveEpilogueINS1L_23Sm100TmaWarpSpecializedILi1ELi1ELi32ELb0ELb0EEEJSJ_NSB_IJNSX_ISG_SD_EES1Q_EEESK_NSB_IJNSB_IJllllEEESD_SY_EEESK_S1T_NS1L_6fusion15FusionCallbacksIS1P_NS1U_17LinearCombinationISK_fSK_fLNS_15FloatRoundStyleE2EEESJ_S1R_JEEENSA_5SM1004TMEM4LOAD26SM100_TMEM_LOAD_16dp32b32xES16_NS17_INS18_ILi2ELi4ELi3EEES1B_NSX_INSB_IJS1C_SG_EEENSB_IJSG_SD_EEEEEEENSA_39AutoVectorizingCopyWithAssumedAlignmentILi128EEENSA_21SM90_TMA_STORE_IM2COLES28_S2A_S2A_EEEvvEEEEvNT_6ParamsE)
        /*1280*/ 	.short	0x0380
        /*1282*/ 	.short	0x0900


	//----- nvinfo : EIATTR_SW_WAR
	.align		4
.L_55:
        /*1284*/ 	.byte	0x04, 0x36
        /*1286*/ 	.short	(.L_57 - .L_56)
.L_56:
        /*1288*/ 	.word	0x00000008
.L_57:


//--------------------- .nv.callgraph             --------------------------
	.section	.nv.callgraph,"",@"SHT_CUDA_CALLGRAPH"
	.align	4
	.sectionentsize	8
	.align		4
        /*0000*/ 	.word	0x00000000
	.align		4
        /*0004*/ 	.word	0xffffffff
	.align		4
        /*0008*/ 	.word	index@(_ZN7cutlass13device_kernelINS_4conv6kernel13ConvUniversalINS1_16ConvProblemShapeILNS1_8OperatorE0ELi3EEENS1_10collective14CollectiveConvINS1_47MainloopSm100TmaUmmaWarpSpecializedImplicitGemmILS5_0ELi54ELi3ELi1ELi2EN4cute5tupleIJNSA_1CILi1EEESD_SD_EEEEENSB_IJNSC_ILi64EEESG_NSB_IJNSC_ILi32EEEEEEEEENS_12float_e4m3_tESK_NSA_8TiledMMAINSA_8MMA_AtomIJNSA_10MMA_TraitsINSA_19SM100_MMA_F8F6F4_SSEJSK_SK_fSG_SG_NSA_17integral_constantINSA_4UMMA5MajorELSR_0EEESS_NSP_INSQ_7ScaleInELST_0EEESU_EEEEEENSA_6LayoutISE_NSB_IJNSC_ILi0EEESY_SY_EEEEENSB_IJNSA_10UnderscoreES11_S11_EEEEENS7_6detail27Sm100ImplicitGemmTileTraitsINSA_20SM90_TMA_LOAD_IM2COLENSA_14ComposedLayoutINSA_7SwizzleILi1ELi4ELi3EEENSA_18smem_ptr_flag_bitsILi8EEENSX_INSB_IJNSC_ILi8EEESH_EEENSB_IJSH_SD_EEEEEEEvEENS15_INSA_13SM90_TMA_LOADES1G_vEEEENS_8epilogue10collective18CollectiveEpilogueINS1L_23Sm100TmaWarpSpecializedILi1ELi1ELi32ELb0ELb0EEEJSJ_NSB_IJNSX_ISG_SD_EES1Q_EEESK_NSB_IJNSB_IJllllEEESD_SY_EEESK_S1T_NS1L_6fusion15FusionCallbacksIS1P_NS1U_17LinearCombinationISK_fSK_fLNS_15FloatRoundStyleE2EEESJ_S1R_JEEENSA_5SM1004TMEM4LOAD26SM100_TMEM_LOAD_16dp32b32xES16_NS17_INS18_ILi2ELi4ELi3EEES1B_NSX_INSB_IJS1C_SG_EEENSB_IJSG_SD_EEEEEEENSA_39AutoVectorizingCopyWithAssumedAlignmentILi128EEENSA_21SM90_TMA_STORE_IM2COLES28_S2A_S2A_EEEvvEEEEvNT_6ParamsE)
	.align		4
        /*000c*/ 	.word	index@(__assertfail)
	.align		4
        /*0010*/ 	.word	0x00000000
	.align		4
        /*0014*/ 	.word	0xfffffffe
	.align		4
        /*0018*/ 	.word	0x00000000
	.align		4
        /*001c*/ 	.word	0xfffffffd
	.align		4
        /*0020*/ 	.word	0x00000000
	.align		4
        /*0024*/ 	.word	0xfffffffc


//--------------------- .nv.constant4             --------------------------
	.section	.nv.constant4,"a",@progbits
	.align	8
	.align		8
.nv.constant4:
        /*0000*/ 	.dword	__assertfail
	.align		8
        /*0008*/ 	.dword	__unnamed_1
	.align		8
        /*0010*/ 	.dword	__unnamed_2
	.align		8
        /*0018*/ 	.dword	_ZN39_INTERNAL_17c8a5b5_4_k_cu_16445ad3_31014cuda3std3__45__cpo5beginE
	.align		8
        /*0020*/ 	.dword	_ZN39_INTERNAL_17c8a5b5_4_k_cu_16445ad3_31014cuda3std3__45__cpo3endE
	.align		8
        /*0028*/ 	.dword	_ZN39_INTERNAL_17c8a5b5_4_k_cu_16445ad3_31014cuda3std3__45__cpo6cbeginE
	.align		8
        /*0030*/ 	.dword	_ZN39_INTERNAL_17c8a5b5_4_k_cu_16445ad3_31014cuda3std3__45__cpo4cendE
	.align		8
        /*0038*/ 	.dword	_ZN39_INTERNAL_17c8a5b5_4_k_cu_16445ad3_31014cuda3std3__441_GLOBAL__N__17c8a5b5_4_k_cu_16445ad3_31016ignoreE
	.align		8
        /*0040*/ 	.dword	_ZN39_INTERNAL_17c8a5b5_4_k_cu_16445ad3_31014cuda3std3__419piecewise_constructE
	.align		8
        /*0048*/ 	.dword	_ZN39_INTERNAL_17c8a5b5_4_k_cu_16445ad3_31014cuda3std3__48in_placeE
	.align		8
        /*0050*/ 	.dword	_ZN39_INTERNAL_17c8a5b5_4_k_cu_16445ad3_31014cuda3std6ranges3__45__cpo4swapE
	.align		8
        /*0058*/ 	.dword	_ZN39_INTERNAL_17c8a5b5_4_k_cu_16445ad3_31014cuda3std6ranges3__45__cpo9iter_moveE
	.align		8
        /*0060*/ 	.dword	_ZN39_INTERNAL_17c8a5b5_4_k_cu_16445ad3_31014cute7productE
	.align		8
        /*0068*/ 	.dword	_ZN39_INTERNAL_17c8a5b5_4_k_cu_16445ad3_31014cute1_E
	.align		8
        /*0070*/ 	.dword	$str$27
	.align		8
        /*0078*/ 	.dword	$str$28
	.align		8
        /*0080*/ 	.dword	$str$29
	.align		8
        /*0088*/ 	.dword	$str$30


//--------------------- .text._ZN7cutlass13device_kernelINS_4conv6kernel13ConvUniversalINS1_16ConvProblemShapeILNS1_8OperatorE0ELi3EEENS1_10collective14CollectiveConvINS1_47MainloopSm100TmaUmmaWarpSpecializedImplicitGemmILS5_0ELi54ELi3ELi1ELi2EN4cute5tupleIJNSA_1CILi1EEESD_SD_EEEEENSB_IJNSC_ILi64EEESG_NSB_IJNSC_ILi32EEEEEEEEENS_12float_e4m3_tESK_NSA_8TiledMMAINSA_8MMA_AtomIJNSA_10MMA_TraitsINSA_19SM100_MMA_F8F6F4_SSEJSK_SK_fSG_SG_NSA_17integral_constantINSA_4UMMA5MajorELSR_0EEESS_NSP_INSQ_7ScaleInELST_0EEESU_EEEEEENSA_6LayoutISE_NSB_IJNSC_ILi0EEESY_SY_EEEEENSB_IJNSA_10UnderscoreES11_S11_EEEEENS7_6detail27Sm100ImplicitGemmTileTraitsINSA_20SM90_TMA_LOAD_IM2COLENSA_14ComposedLayoutINSA_7SwizzleILi1ELi4ELi3EEENSA_18smem_ptr_flag_bitsILi8EEENSX_INSB_IJNSC_ILi8EEESH_EEENSB_IJSH_SD_EEEEEEEvEENS15_INSA_13SM90_TMA_LOADES1G_vEEEENS_8epilogue10collective18CollectiveEpilogueINS1L_23Sm100TmaWarpSpecializedILi1ELi1ELi32ELb0ELb0EEEJSJ_NSB_IJNSX_ISG_SD_EES1Q_EEESK_NSB_IJNSB_IJllllEEESD_SY_EEESK_S1T_NS1L_6fusion15FusionCallbacksIS1P_NS1U_17LinearCombinationISK_fSK_fLNS_15FloatRoundStyleE2EEESJ_S1R_JEEENSA_5SM1004TMEM4LOAD26SM100_TMEM_LOAD_16dp32b32xES16_NS17_INS18_ILi2ELi4ELi3EEES1B_NSX_INSB_IJS1C_SG_EEENSB_IJSG_SD_EEEEEEENSA_39AutoVectorizingCopyWithAssumedAlignmentILi128EEENSA_21SM90_TMA_STORE_IM2COLES28_S2A_S2A_EEEvvEEEEvNT_6ParamsE --------------------------
	.section	.text._ZN7cutlass13device_kernelINS_4conv6kernel13ConvUniversalINS1_16ConvProblemShapeILNS1_8OperatorE0ELi3EEENS1_10collective14CollectiveConvINS1_47MainloopSm100TmaUmmaWarpSpecializedImplicitGemmILS5_0ELi54ELi3ELi1ELi2EN4cute5tupleIJNSA_1CILi1EEESD_SD_EEEEENSB_IJNSC_ILi64EEESG_NSB_IJNSC_ILi32EEEEEEEEENS_12float_e4m3_tESK_NSA_8TiledMMAINSA_8MMA_AtomIJNSA_10MMA_TraitsINSA_19SM100_MMA_F8F6F4_SSEJSK_SK_fSG_SG_NSA_17integral_constantINSA_4UMMA5MajorELSR_0EEESS_NSP_INSQ_7ScaleInELST_0EEESU_EEEEEENSA_6LayoutISE_NSB_IJNSC_ILi0EEESY_SY_EEEEENSB_IJNSA_10UnderscoreES11_S11_EEEEENS7_6detail27Sm100ImplicitGemmTileTraitsINSA_20SM90_TMA_LOAD_IM2COLENSA_14ComposedLayoutINSA_7SwizzleILi1ELi4ELi3EEENSA_18smem_ptr_flag_bitsILi8EEENSX_INSB_IJNSC_ILi8EEESH_EEENSB_IJSH_SD_EEEEEEEvEENS15_INSA_13SM90_TMA_LOADES1G_vEEEENS_8epilogue10collective18CollectiveEpilogueINS1L_23Sm100TmaWarpSpecializedILi1ELi1ELi32ELb0ELb0EEEJSJ_NSB_IJNSX_ISG_SD_EES1Q_EEESK_NSB_IJNSB_IJllllEEESD_SY_EEESK_S1T_NS1L_6fusion15FusionCallbacksIS1P_NS1U_17LinearCombinationISK_fSK_fLNS_15FloatRoundStyleE2EEESJ_S1R_JEEENSA_5SM1004TMEM4LOAD26SM100_TMEM_LOAD_16dp32b32xES16_NS17_INS18_ILi2ELi4ELi3EEES1B_NSX_INSB_IJS1C_SG_EEENSB_IJSG_SD_EEEEEEENSA_39AutoVectorizingCopyWithAssumedAlignmentILi128EEENSA_21SM90_TMA_STORE_IM2COLES28_S2A_S2A_EEEvvEEEEvNT_6ParamsE,"ax",@progbits
	.align	128
.text._ZN7cutlass13device_kernelINS_4conv6kernel13ConvUniversalINS1_16ConvProblemShapeILNS1_8OperatorE0ELi3EEENS1_10collective14CollectiveConvINS1_47MainloopSm100TmaUmmaWarpSpecializedImplicitGemmILS5_0ELi54ELi3ELi1ELi2EN4cute5tupleIJNSA_1CILi1EEESD_SD_EEEEENSB_IJNSC_ILi64EEESG_NSB_IJNSC_ILi32EEEEEEEEENS_12float_e4m3_tESK_NSA_8TiledMMAINSA_8MMA_AtomIJNSA_10MMA_TraitsINSA_19SM100_MMA_F8F6F4_SSEJSK_SK_fSG_SG_NSA_17integral_constantINSA_4UMMA5MajorELSR_0EEESS_NSP_INSQ_7ScaleInELST_0EEESU_EEEEEENSA_6LayoutISE_NSB_IJNSC_ILi0EEESY_SY_EEEEENSB_IJNSA_10UnderscoreES11_S11_EEEEENS7_6detail27Sm100ImplicitGemmTileTraitsINSA_20SM90_TMA_LOAD_IM2COLENSA_14ComposedLayoutINSA_7SwizzleILi1ELi4ELi3EEENSA_18smem_ptr_flag_bitsILi8EEENSX_INSB_IJNSC_ILi8EEESH_EEENSB_IJSH_SD_EEEEEEEvEENS15_INSA_13SM90_TMA_LOADES1G_vEEEENS_8epilogue10collective18CollectiveEpilogueINS1L_23Sm100TmaWarpSpecializedILi1ELi1ELi32ELb0ELb0EEEJSJ_NSB_IJNSX_ISG_SD_EES1Q_EEESK_NSB_IJNSB_IJllllEEESD_SY_EEESK_S1T_NS1L_6fusion15FusionCallbacksIS1P_NS1U_17LinearCombinationISK_fSK_fLNS_15FloatRoundStyleE2EEESJ_S1R_JEEENSA_5SM1004TMEM4LOAD26SM100_TMEM_LOAD_16dp32b32xES16_NS17_INS18_ILi2ELi4ELi3EEES1B_NSX_INSB_IJS1C_SG_EEENSB_IJSG_SD_EEEEEEENSA_39AutoVectorizingCopyWithAssumedAlignmentILi128EEENSA_21SM90_TMA_STORE_IM2COLES28_S2A_S2A_EEEvvEEEEvNT_6ParamsE:
        .type           _ZN7cutlass13device_kernelINS_4conv6kernel13ConvUniversalINS1_16ConvProblemShapeILNS1_8OperatorE0ELi3EEENS1_10collective14CollectiveConvINS1_47MainloopSm100TmaUmmaWarpSpecializedImplicitGemmILS5_0ELi54ELi3ELi1ELi2EN4cute5tupleIJNSA_1CILi1EEESD_SD_EEEEENSB_IJNSC_ILi64EEESG_NSB_IJNSC_ILi32EEEEEEEEENS_12float_e4m3_tESK_NSA_8TiledMMAINSA_8MMA_AtomIJNSA_10MMA_TraitsINSA_19SM100_MMA_F8F6F4_SSEJSK_SK_fSG_SG_NSA_17integral_constantINSA_4UMMA5MajorELSR_0EEESS_NSP_INSQ_7ScaleInELST_0EEESU_EEEEEENSA_6LayoutISE_NSB_IJNSC_ILi0EEESY_SY_EEEEENSB_IJNSA_10UnderscoreES11_S11_EEEEENS7_6detail27Sm100ImplicitGemmTileTraitsINSA_20SM90_TMA_LOAD_IM2COLENSA_14ComposedLayoutINSA_7SwizzleILi1ELi4ELi3EEENSA_18smem_ptr_flag_bitsILi8EEENSX_INSB_IJNSC_ILi8EEESH_EEENSB_IJSH_SD_EEEEEEEvEENS15_INSA_13SM90_TMA_LOADES1G_vEEEENS_8epilogue10collective18CollectiveEpilogueINS1L_23Sm100TmaWarpSpecializedILi1ELi1ELi32ELb0ELb0EEEJSJ_NSB_IJNSX_ISG_SD_EES1Q_EEESK_NSB_IJNSB_IJllllEEESD_SY_EEESK_S1T_NS1L_6fusion15FusionCallbacksIS1P_NS1U_17LinearCombinationISK_fSK_fLNS_15FloatRoundStyleE2EEESJ_S1R_JEEENSA_5SM1004TMEM4LOAD26SM100_TMEM_LOAD_16dp32b32xES16_NS17_INS18_ILi2ELi4ELi3EEES1B_NSX_INSB_IJS1C_SG_EEENSB_IJSG_SD_EEEEEEENSA_39AutoVectorizingCopyWithAssumedAlignmentILi128EEENSA_21SM90_TMA_STORE_IM2COLES28_S2A_S2A_EEEvvEEEEvNT_6ParamsE,@function
        .size           _ZN7cutlass13device_kernelINS_4conv6kernel13ConvUniversalINS1_16ConvProblemShapeILNS1_8OperatorE0ELi3EEENS1_10collective14CollectiveConvINS1_47MainloopSm100TmaUmmaWarpSpecializedImplicitGemmILS5_0ELi54ELi3ELi1ELi2EN4cute5tupleIJNSA_1CILi1EEESD_SD_EEEEENSB_IJNSC_ILi64EEESG_NSB_IJNSC_ILi32EEEEEEEEENS_12float_e4m3_tESK_NSA_8TiledMMAINSA_8MMA_AtomIJNSA_10MMA_TraitsINSA_19SM100_MMA_F8F6F4_SSEJSK_SK_fSG_SG_NSA_17integral_constantINSA_4UMMA5MajorELSR_0EEESS_NSP_INSQ_7ScaleInELST_0EEESU_EEEEEENSA_6LayoutISE_NSB_IJNSC_ILi0EEESY_SY_EEEEENSB_IJNSA_10UnderscoreES11_S11_EEEEENS7_6detail27Sm100ImplicitGemmTileTraitsINSA_20SM90_TMA_LOAD_IM2COLENSA_14ComposedLayoutINSA_7SwizzleILi1ELi4ELi3EEENSA_18smem_ptr_flag_bitsILi8EEENSX_INSB_IJNSC_ILi8EEESH_EEENSB_IJSH_SD_EEEEEEEvEENS15_INSA_13SM90_TMA_LOADES1G_vEEEENS_8epilogue10collective18CollectiveEpilogueINS1L_23Sm100TmaWarpSpecializedILi1ELi1ELi32ELb0ELb0EEEJSJ_NSB_IJNSX_ISG_SD_EES1Q_EEESK_NSB_IJNSB_IJllllEEESD_SY_EEESK_S1T_NS1L_6fusion15FusionCallbacksIS1P_NS1U_17LinearCombinationISK_fSK_fLNS_15FloatRoundStyleE2EEESJ_S1R_JEEENSA_5SM1004TMEM4LOAD26SM100_TMEM_LOAD_16dp32b32xES16_NS17_INS18_ILi2ELi4ELi3EEES1B_NSX_INSB_IJS1C_SG_EEENSB_IJSG_SD_EEEEEEENSA_39AutoVectorizingCopyWithAssumedAlignmentILi128EEENSA_21SM90_TMA_STORE_IM2COLES28_S2A_S2A_EEEvvEEEEvNT_6ParamsE,(.L_x_269 - _ZN7cutlass13device_kernelINS_4conv6kernel13ConvUniversalINS1_16ConvProblemShapeILNS1_8OperatorE0ELi3EEENS1_10collective14CollectiveConvINS1_47MainloopSm100TmaUmmaWarpSpecializedImplicitGemmILS5_0ELi54ELi3ELi1ELi2EN4cute5tupleIJNSA_1CILi1EEESD_SD_EEEEENSB_IJNSC_ILi64EEESG_NSB_IJNSC_ILi32EEEEEEEEENS_12float_e4m3_tESK_NSA_8TiledMMAINSA_8MMA_AtomIJNSA_10MMA_TraitsINSA_19SM100_MMA_F8F6F4_SSEJSK_SK_fSG_SG_NSA_17integral_constantINSA_4UMMA5MajorELSR_0EEESS_NSP_INSQ_7ScaleInELST_0EEESU_EEEEEENSA_6LayoutISE_NSB_IJNSC_ILi0EEESY_SY_EEEEENSB_IJNSA_10UnderscoreES11_S11_EEEEENS7_6detail27Sm100ImplicitGemmTileTraitsINSA_20SM90_TMA_LOAD_IM2COLENSA_14ComposedLayoutINSA_7SwizzleILi1ELi4ELi3EEENSA_18smem_ptr_flag_bitsILi8EEENSX_INSB_IJNSC_ILi8EEESH_EEENSB_IJSH_SD_EEEEEEEvEENS15_INSA_13SM90_TMA_LOADES1G_vEEEENS_8epilogue10collective18CollectiveEpilogueINS1L_23Sm100TmaWarpSpecializedILi1ELi1ELi32ELb0ELb0EEEJSJ_NSB_IJNSX_ISG_SD_EES1Q_EEESK_NSB_IJNSB_IJllllEEESD_SY_EEESK_S1T_NS1L_6fusion15FusionCallbacksIS1P_NS1U_17LinearCombinationISK_fSK_fLNS_15FloatRoundStyleE2EEESJ_S1R_JEEENSA_5SM1004TMEM4LOAD26SM100_TMEM_LOAD_16dp32b32xES16_NS17_INS18_ILi2ELi4ELi3EEES1B_NSX_INSB_IJS1C_SG_EEENSB_IJSG_SD_EEEEEEENSA_39AutoVectorizingCopyWithAssumedAlignmentILi128EEENSA_21SM90_TMA_STORE_IM2COLES28_S2A_S2A_EEEvvEEEEvNT_6ParamsE)
        .other          _ZN7cutlass13device_kernelINS_4conv6kernel13ConvUniversalINS1_16ConvProblemShapeILNS1_8OperatorE0ELi3EEENS1_10collective14CollectiveConvINS1_47MainloopSm100TmaUmmaWarpSpecializedImplicitGemmILS5_0ELi54ELi3ELi1ELi2EN4cute5tupleIJNSA_1CILi1EEESD_SD_EEEEENSB_IJNSC_ILi64EEESG_NSB_IJNSC_ILi32EEEEEEEEENS_12float_e4m3_tESK_NSA_8TiledMMAINSA_8MMA_AtomIJNSA_10MMA_TraitsINSA_19SM100_MMA_F8F6F4_SSEJSK_SK_fSG_SG_NSA_17integral_constantINSA_4UMMA5MajorELSR_0EEESS_NSP_INSQ_7ScaleInELST_0EEESU_EEEEEENSA_6LayoutISE_NSB_IJNSC_ILi0EEESY_SY_EEEEENSB_IJNSA_10UnderscoreES11_S11_EEEEENS7_6detail27Sm100ImplicitGemmTileTraitsINSA_20SM90_TMA_LOAD_IM2COLENSA_14ComposedLayoutINSA_7SwizzleILi1ELi4ELi3EEENSA_18smem_ptr_flag_bitsILi8EEENSX_INSB_IJNSC_ILi8EEESH_EEENSB_IJSH_SD_EEEEEEEvEENS15_INSA_13SM90_TMA_LOADES1G_vEEEENS_8epilogue10collective18CollectiveEpilogueINS1L_23Sm100TmaWarpSpecializedILi1ELi1ELi32ELb0ELb0EEEJSJ_NSB_IJNSX_ISG_SD_EES1Q_EEESK_NSB_IJNSB_IJllllEEESD_SY_EEESK_S1T_NS1L_6fusion15FusionCallbacksIS1P_NS1U_17LinearCombinationISK_fSK_fLNS_15FloatRoundStyleE2EEESJ_S1R_JEEENSA_5SM1004TMEM4LOAD26SM100_TMEM_LOAD_16dp32b32xES16_NS17_INS18_ILi2ELi4ELi3EEES1B_NSX_INSB_IJS1C_SG_EEENSB_IJSG_SD_EEEEEEENSA_39AutoVectorizingCopyWithAssumedAlignmentILi128EEENSA_21SM90_TMA_STORE_IM2COLES28_S2A_S2A_EEEvvEEEEvNT_6ParamsE,@"STO_CUDA_ENTRY STV_DEFAULT"
_ZN7cutlass13device_kernelINS_4conv6kernel13ConvUniversalINS1_16ConvProblemShapeILNS1_8OperatorE0ELi3EEENS1_10collective14CollectiveConvINS1_47MainloopSm100TmaUmmaWarpSpecializedImplicitGemmILS5_0ELi54ELi3ELi1ELi2EN4cute5tupleIJNSA_1CILi1EEESD_SD_EEEEENSB_IJNSC_ILi64EEESG_NSB_IJNSC_ILi32EEEEEEEEENS_12float_e4m3_tESK_NSA_8TiledMMAINSA_8MMA_AtomIJNSA_10MMA_TraitsINSA_19SM100_MMA_F8F6F4_SSEJSK_SK_fSG_SG_NSA_17integral_constantINSA_4UMMA5MajorELSR_0EEESS_NSP_INSQ_7ScaleInELST_0EEESU_EEEEEENSA_6LayoutISE_NSB_IJNSC_ILi0EEESY_SY_EEEEENSB_IJNSA_10UnderscoreES11_S11_EEEEENS7_6detail27Sm100ImplicitGemmTileTraitsINSA_20SM90_TMA_LOAD_IM2COLENSA_14ComposedLayoutINSA_7SwizzleILi1ELi4ELi3EEENSA_18smem_ptr_flag_bitsILi8EEENSX_INSB_IJNSC_ILi8EEESH_EEENSB_IJSH_SD_EEEEEEEvEENS15_INSA_13SM90_TMA_LOADES1G_vEEEENS_8epilogue10collective18CollectiveEpilogueINS1L_23Sm100TmaWarpSpecializedILi1ELi1ELi32ELb0ELb0EEEJSJ_NSB_IJNSX_ISG_SD_EES1Q_EEESK_NSB_IJNSB_IJllllEEESD_SY_EEESK_S1T_NS1L_6fusion15FusionCallbacksIS1P_NS1U_17LinearCombinationISK_fSK_fLNS_15FloatRoundStyleE2EEESJ_S1R_JEEENSA_5SM1004TMEM4LOAD26SM100_TMEM_LOAD_16dp32b32xES16_NS17_INS18_ILi2ELi4ELi3EEES1B_NSX_INSB_IJS1C_SG_EEENSB_IJSG_SD_EEEEEEENSA_39AutoVectorizingCopyWithAssumedAlignmentILi128EEENSA_21SM90_TMA_STORE_IM2COLES28_S2A_S2A_EEEvvEEEEvNT_6ParamsE:
[----:B------:R-:W1:Y:S01]  /*0000*/  LDC R1, c[0x0][0x37c] ;  /* 0x0000df00ff017b82 */ /* 0x000e620000000800 */
[----:B------:R-:W2:Y:S07]  /*0010*/  S2R R70, SR_TID.X ;  /* 0x0000000000467919 */ /* 0x000eae0000002100 */
[----:B------:R-:W3:Y:S01]  /*0020*/  LDC.64 R2, c[0x0][0x990] ;  /* 0x00026400ff027b82 */ /* 0x000ee20000000a00 */
[----:B------:R-:W-:Y:S01]  /*0030*/  ELECT P2, URZ, PT ;  /* 0x0000000000ff782f */ /* 0x000fe20003840000 */
[----:B-1----:R-:W-:Y:S01]  /*0040*/  VIADD R1, R1, 0xfffffff8 ;  /* 0xfffffff801017836 */ /* 0x002fe20000000000 */
[----:B------:R-:W-:-:S02]  /*0050*/  PRMT R76, RZ, 0x7610, R76 ;  /* 0x00007610ff4c7816 */ /* 0x000fc4000000004c */
[----:B---3--:R-:W-:-:S04]  /*0060*/  ISETP.NE.U32.AND P0, PT, R2, RZ, PT ;  /* 0x000000ff0200720c */ /* 0x008fc80003f05070 */
[----:B------:R-:W-:Y:S02]  /*0070*/  ISETP.NE.AND.EX P0, PT, R3, RZ, PT, P0 ;  /* 0x000000ff0300720c */ /* 0x000fe40003f05300 */
[----:B--2---:R-:W-:-:S05]  /*0080*/  SHF.R.U32.HI R77, RZ, 0x5, R70 ;  /* 0x00000005ff4d7819 */ /* 0x004fca0000011646 */
[----:B------:R-:W1:Y:S02]  /*0090*/  SHFL.IDX PT, R0, R77, RZ, 0x1f ;  /* 0x00001fff4d007589 */ /* 0x000e6400000e0000 */
[----:B-1----:R-:W-:-:S04]  /*00a0*/  R2UR UR15, R0 ;  /* 0x00000000000f72ca */ /* 0x002fc800000e0000 */
[----:B------:R-:W-:Y:S05]  /*00b0*/  @P0 BRA `(.L_x_0) ;  /* 0x0000000000300947 */ /* 0x000fea0003800000 */
[----:B------:R-:W1:Y:S02]  /*00c0*/  LDCU.64 UR4, c[0x0][0x988] ;  /* 0x00013100ff0477ac */ /* 0x000e640008000a00 */
[----:B-1----:R-:W-:-:S04]  /*00d0*/  UISETP.NE.U32.AND UP0, UPT, UR4, URZ, UPT ;  /* 0x000000ff0400728c */ /* 0x002fc8000bf05070 */
[----:B------:R-:W-:-:S09]  /*00e0*/  UISETP.NE.AND.EX UP0, UPT, UR5, URZ, UPT, UP0 ;  /* 0x000000ff0500728c */ /* 0x000fd2000bf05300 */
[----:B------:R-:W-:Y:S05]  /*00f0*/  BRA.U !UP0, `(.L_x_1) ;  /* 0x0000000108147547 */ /* 0x000fea000b800000 */
[----:B------:R-:W1:Y:S01]  /*0100*/  LDC.64 R4, c[0x0][0x988] ;  /* 0x00026200ff047b82 */ /* 0x000e620000000a00 */
[----:B------:R-:W1:Y:S02]  /*0110*/  LDCU.64 UR4, c[0x0][0x358] ;  /* 0x00006b00ff0477ac */ /* 0x000e640008000a00 */
[----:B-1----:R1:W5:Y:S01]  /*0120*/  LDG.E R39, desc[UR4][R4.64] ;  /* 0x0000000404277981 */ /* 0x002362000c1e1900 */
[----:B------:R-:W-:Y:S01]  /*0130*/  HFMA2 R76, -RZ, RZ, 0, 5.9604644775390625e-08 ;  /* 0x00000001ff4c7431 */ /* 0x000fe200000001ff */
[----:B------:R-:W-:Y:S05]  /*0140*/  BRA `(.L_x_0) ;  /* 0x00000000000c7947 */ /* 0x000fea0003800000 */
.L_x_1:
[----:B------:R-:W1:Y:S01]  /*0150*/  LDCU UR4, c[0x0][0x980] ;  /* 0x00013000ff0477ac */ /* 0x000e620008000800 */
[----:B------:R-:W-:Y:S01]  /*0160*/  HFMA2 R76, -RZ, RZ, 0, 5.9604644775390625e-08 ;  /* 0x00000001ff4c7431 */ /* 0x000fe200000001ff */
[----:B-1----:R-:W-:-:S07]  /*0170*/  MOV R39, UR4 ;  /* 0x0000000400277c02 */ /* 0x002fce0008000f00 */
.L_x_0:
[----:B------:R-:W2:Y:S02]  /*0180*/  LDCU.64 UR4, c[0x0][0x9b0] ;  /* 0x00013600ff0477ac */ /* 0x000ea40008000a00 */
[----:B--2---:R-:W-:-:S04]  /*0190*/  UISETP.NE.U32.AND UP0, UPT, UR4, URZ, UPT ;  /* 0x000000ff0400728c */ /* 0x004fc8000bf05070 */
[----:B------:R-:W-:-:S09]  /*01a0*/  UISETP.NE.AND.EX UP0, UPT, UR5, URZ, UPT, UP0 ;  /* 0x000000ff0500728c */ /* 0x000fd2000bf05300 */
[----:B------:R-:W-:Y:S05]  /*01b0*/  BRA.U UP0, `(.L_x_2) ;  /* 0x0000000100287547 */ /* 0x000fea000b800000 */
[----:B------:R-:W2:Y:S02]  /*01c0*/  LDCU.64 UR4, c[0x0][0x9a8] ;  /* 0x00013500ff0477ac */ /* 0x000ea40008000a00 */
[----:B--2---:R-:W-:-:S04]  /*01d0*/  UISETP.NE.U32.AND UP0, UPT, UR4, URZ, UPT ;  /* 0x000000ff0400728c */ /* 0x004fc8000bf05070 */
[----:B------:R-:W-:-:S09]  /*01e0*/  UISETP.NE.AND.EX UP0, UPT, UR5, URZ, UPT, UP0 ;  /* 0x000000ff0500728c */ /* 0x000fd2000bf05300 */
[----:B------:R-:W-:Y:S05]  /*01f0*/  BRA.U !UP0, `(.L_x_3) ;  /* 0x0000000108107547 */ /* 0x000fea000b800000 */
[----:B-1----:R-:W1:Y:S01]  /*0200*/  LDC.64 R4, c[0x0][0x9a8] ;  /* 0x00026a00ff047b82 */ /* 0x002e620000000a00 */
[----:B------:R-:W1:Y:S02]  /*0210*/  LDCU.64 UR4, c[0x0][0x358] ;  /* 0x00006b00ff0477ac */ /* 0x000e640008000a00 */
[----:B-1----:R2:W5:Y:S01]  /*0220*/  LDG.E R38, desc[UR4][R4.64] ;  /* 0x0000000404267981 */ /* 0x002562000c1e1900 */
[----:B------:R-:W-:Y:S05]  /*0230*/  BRA `(.L_x_2) ;  /* 0x0000000000087947 */ /* 0x000fea0003800000 */
.L_x_3:
[----:B------:R-:W2:Y:S02]  /*0240*/  LDCU UR4, c[0x0][0x9a0] ;  /* 0x00013400ff0477ac */ /* 0x000ea40008000800 */
[----:B--2---:R-:W-:Y:S02]  /*0250*/  MOV R38, UR4 ;  /* 0x0000000400267c02 */ /* 0x004fe40008000f00 */
.L_x_2:
[----:B-12---:R-:W1:Y:S01]  /*0260*/  LDC.64 R4, c[0x0][0x988] ;  /* 0x00026200ff047b82 */ /* 0x006e620000000a00 */
[----:B------:R-:W-:Y:S01]  /*0270*/  IMAD.U32 R0, RZ, RZ, UR15 ;  /* 0x0000000fff007e24 */ /* 0x000fe2000f8e00ff */
[----:B------:R-:W-:Y:S01]  /*0280*/  ISETP.EQ.U32.AND P4, PT, R2, RZ, PT ;  /* 0x000000ff0200720c */ /* 0x000fe20003f82070 */
[----:B------:R-:W-:Y:S03]  /*0290*/  BSSY.RECONVERGENT B0, `(.L_x_4) ;  /* 0x0000012000007945 */ /* 0x000fe60003800200 */
[----:B------:R-:W-:Y:S02]  /*02a0*/  ISETP.NE.OR P1, PT, R0, 0x1, !P2 ;  /* 0x000000010000780c */ /* 0x000fe40005725670 */
[----:B-1----:R-:W-:-:S04]  /*02b0*/  ISETP.NE.U32.AND P0, PT, R4, RZ, PT ;  /* 0x000000ff0400720c */ /* 0x002fc80003f05070 */
[----:B------:R-:W-:-:S13]  /*02c0*/  ISETP.NE.AND.EX P0, PT, R5, RZ, PT, P0 ;  /* 0x000000ff0500720c */ /* 0x000fda0003f05300 */
[----:B------:R-:W-:Y:S01]  /*02d0*/  VOTEU.ANY UP4, P0 ;  /* 0x0000000000ff7886 */ /* 0x000fe20000080100 */
[----:B------:R-:W-:Y:S02]  /*02e0*/  PLOP3.LUT P3, PT, PT, PT, UP4, 0x80, 0x8 ;  /* 0x000000000008781c */ /* 0x000fe40003f6f048 */
[----:B------:R-:W-:Y:S02]  /*02f0*/  ISETP.NE.OR P0, PT, R0, 0x3, !P2 ;  /* 0x000000030000780c */ /* 0x000fe40005705670 */
[----:B------:R-:W-:-:S04]  /*0300*/  ISETP.EQ.OR.EX P5, PT, R3, RZ, !P3, P4 ;  /* 0x000000ff0300720c */ /* 0x000fc80005fa2740 */
[----:B------:R-:W-:Y:S01]  /*0310*/  P2R R80, PR, RZ, 0x20 ;  /* 0x00000020ff507803 */ /* 0x000fe20000000000 */
[----:B------:R-:W-:Y:S05]  /*0320*/  @P1 BRA `(.L_x_5) ;  /* 0x0000000000201947 */ /* 0x000fea0003800000 */
[----:B------:R-:W1:Y:S02]  /*0330*/  LDCU.64 UR4, c[0x0][0x348] ;  /* 0x00006900ff0477ac */ /* 0x000e640008000a00 */
[----:B-1----:R-:W-:Y:S02]  /*0340*/  UIADD3 UR6, UP1, UPT, UR4, 0x80, URZ ;  /* 0x0000008004067890 */ /* 0x002fe4000ff3e0ff */
[----:B------:R-:W-:Y:S02]  /*0350*/  UIADD3 UR4, UP0, UPT, UR4, 0x200, URZ ;  /* 0x0000020004047890 */ /* 0x000fe4000ff1e0ff */
[----:B------:R-:W-:Y:S02]  /*0360*/  UIADD3.X UR7, UPT, UPT, URZ, UR5, URZ, UP1, !UPT ;  /* 0x00000005ff077290 */ /* 0x000fe40008ffe4ff */
[----:B------:R-:W-:-:S07]  /*0370*/  UIADD3.X UR5, UPT, UPT, URZ, UR5, URZ, UP0, !UPT ;  /* 0x00000005ff057290 */ /* 0x000fce00087fe4ff */
[----:B------:R1:W-:Y:S02]  /*0380*/  UTMACCTL.PF [UR6] ;  /* 0x00000000060079b9 */ /* 0x0003e40008040000 */
[----:B------:R1:W-:Y:S02]  /*0390*/  UTMACCTL.PF [UR4] ;  /* 0x00000000040079b9 */ /* 0x0003e40008040000 */
[----:B-1----:R-:W-:Y:S01]  /*03a0*/  NOP ;  /* 0x0000000000007918 */ /* 0x002fe20000000000 */
.L_x_5:
[----:B------:R-:W-:Y:S05]  /*03b0*/  BSYNC.RECONVERGENT B0 ;  /* 0x0000000000007941 */ /* 0x000fea0003800200 */
.L_x_4:
[----:B------:R-:W-:Y:S04]  /*03c0*/  BSSY.RECONVERGENT B0, `(.L_x_6) ;  /* 0x000000a000007945 */ /* 0x000fe80003800200 */
        /* <DEDUP_REMOVED lines=9> */
.L_x_7:
[----:B------:R-:W-:Y:S05]  /*0460*/  BSYNC.RECONVERGENT B0 ;  /* 0x0000000000007941 */ /* 0x000fea0003800200 */
.L_x_6:
[----:B------:R-:W-:Y:S01]  /*0470*/  UPLOP3.LUT UP2, UPT, UPT, UPT, UPT, 0x80, 0x8 ;  /* 0x000000000008789c */ /* 0x000fe20003f4f070 */
[----:B------:R-:W-:Y:S10]  /*0480*/  @!P5 BRA `(.L_x_8) ;  /* 0x000000000024d947 */ /* 0x000ff40003800000 */
[----:B------:R-:W-:Y:S01]  /*0490*/  ISETP.NE.U32.AND P1, PT, R2, RZ, PT ;  /* 0x000000ff0200720c */ /* 0x000fe20003f25070 */
[----:B------:R-:W-:Y:S01]  /*04a0*/  USEL UR4, URZ, 0xffffffff, UP4 ;  /* 0xffffffffff047887 */ /* 0x000fe2000a000000 */
[----:B-----5:R-:W-:Y:S02]  /*04b0*/  FSETP.NEU.AND P0, PT, R39, RZ, PT ;  /* 0x000000ff2700720b */ /* 0x020fe40003f0d000 */
[----:B------:R-:W-:-:S11]  /*04c0*/  ISETP.NE.AND.EX P1, PT, R3, RZ, PT, P1 ;  /* 0x000000ff0300720c */ /* 0x000fd60003f25310 */
[----:B------:R-:W-:Y:S02]  /*04d0*/  VOTEU.ANY UP0, P0 ;  /* 0x0000000000ff7886 */ /* 0x000fe40000000100 */
[----:B------:R-:W-:-:S05]  /*04e0*/  VOTEU.ANY UP1, P1 ;  /* 0x0000000000ff7886 */ /* 0x000fca0000820100 */
[----:B------:R-:W-:-:S04]  /*04f0*/  @!UP1 USEL UR4, URZ, 0xffffffff, UP0 ;  /* 0xffffffffff049887 */ /* 0x000fc80008000000 */
[----:B------:R-:W-:-:S04]  /*0500*/  ULOP3.LUT UR4, UR4, 0x1, URZ, 0xc0, !UPT ;  /* 0x0000000104047892 */ /* 0x000fc8000f8ec0ff */
[----:B------:R-:W-:-:S11]  /*0510*/  UISETP.NE.U32.AND UP2, UPT, UR4, 0x1, UPT ;  /* 0x000000010400788c */ /* 0x000fd6000bf45070 */
.L_x_8:
[----:B------:R-:W1:Y:S01]  /*0520*/  SHFL.IDX PT, R2, R77, RZ, 0x1f ;  /* 0x00001fff4d027589 */ /* 0x000e6200000e0000 */
[----:B------:R-:W-:-:S04]  /*0530*/  UISETP.NE.AND UP0, UPT, UR15, 0x2, UPT ;  /* 0x000000020f00788c */ /* 0x000fc8000bf05270 */
[----:B------:R-:W-:Y:S01]  /*0540*/  USEL UR42, URZ, 0x1, UP0 ;  /* 0x00000001ff2a7887 */ /* 0x000fe20008000000 */
[----:B-1----:R-:W-:-:S13]  /*0550*/  ISETP.NE.AND P0, PT, R2, RZ, PT ;  /* 0x000000ff0200720c */ /* 0x002fda0003f05270 */
[----:B------:R-:W-:Y:S05]  /*0560*/  @P0 BRA `(.L_x_9) ;  /* 0x0000000400e40947 */ /* 0x000fea0003800000 */
[----:B------:R-:W-:Y:S01]  /*0570*/  ELECT P0, URZ, PT ;  /* 0x0000000000ff782f */ /* 0x000fe20003800000 */
[----:B------:R-:W-:-:S12]  /*0580*/  BSSY.RECONVERGENT B0, `(.L_x_9) ;  /* 0x0000077000007945 */ /* 0x000fd80003800200 */
[----:B------:R-:W-:Y:S05]  /*0590*/  @!P0 BRA `(.L_x_10) ;  /* 0x0000000400d48947 */ /* 0x000fea0003800000 */
[----:B------:R-:W1:Y:S01]  /*05a0*/  S2UR UR4, SR_CgaCtaId ;  /* 0x00000000000479c3 */ /* 0x000e620000008800 */
[----:B------:R-:W-:Y:S01]  /*05b0*/  UMOV UR5, 0x400 ;  /* 0x0000040000057882 */ /* 0x000fe20000000000 */
[----:B------:R-:W-:Y:S02]  /*05c0*/  UMOV UR6, 0x1 ;  /* 0x0000000100067882 */ /* 0x000fe40000000000 */
[----:B------:R-:W-:-:S04]  /*05d0*/  UIADD3 UR6, UPT, UPT, -UR6, 0x100000, URZ ;  /* 0x0010000006067890 */ /* 0x000fc8000fffe1ff */
[----:B------:R-:W-:Y:S02]  /*05e0*/  USHF.L.U32 UR7, UR6, 0xb, URZ ;  /* 0x0000000b06077899 */ /* 0x000fe400080006ff */
[----:B------:R-:W-:Y:S02]  /*05f0*/  USHF.L.U32 UR6, UR6, 0x1, URZ ;  /* 0x0000000106067899 */ /* 0x000fe400080006ff */
[----:B-1----:R-:W-:Y:S01]  /*0600*/  ULEA UR4, UR4, UR5, 0x18 ;  /* 0x0000000504047291 */ /* 0x002fe2000f8ec0ff */
[----:B------:R-:W1:Y:S11]  /*0610*/  FENCE.VIEW.ASYNC.S ;  /* 0x00000000000073c6 */ /* 0x000e760000000000 */
[----:B-1----:R1:W2:Y:S01]  /*0620*/  SYNCS.EXCH.64 URZ, [UR4], UR6 ;  /* 0x0000000604ff75b2 */ /* 0x0022a20008000100 */
[----:B------:R1:W3:Y:S01]  /*0630*/  SYNCS.EXCH.64 URZ, [UR4+0x1b0], UR6 ;  /* 0x0001b00604ff75b2 */ /* 0x0002e20008000100 */
[----:B------:R1:W4:Y:S01]  /*0640*/  SYNCS.EXCH.64 URZ, [UR4+0x8], UR6 ;  /* 0x0000080604ff75b2 */ /* 0x0003220008000100 */
[----:B------:R1:W1:Y:S01]  /*0650*/  SYNCS.EXCH.64 URZ, [UR4+0x1b8], UR6 ;  /* 0x0001b80604ff75b2 */ /* 0x0002620008000100 */
        /* <DEDUP_REMOVED lines=104> */
[----:B--234-:R-:W-:Y:S01]  /*0ce0*/  NOP ;  /* 0x0000000000007918 */ /* 0x01cfe20000000000 */
.L_x_10:
[----:B-1----:R-:W-:Y:S05]  /*0cf0*/  BSYNC.RECONVERGENT B0 ;  /* 0x0000000000007941 */ /* 0x002fea0003800200 */
.L_x_9:
[----:B------:R-:W1:Y:S01]  /*0d00*/  SHFL.IDX PT, R2, R77, RZ, 0x1f ;  /* 0x00001fff4d027589 */ /* 0x000e6200000e0000 */
[----:B------:R-:W-:Y:S01]  /*0d10*/  NOP ;  /* 0x0000000000007918 */ /* 0x000fe20000000000 */
[----:B-1----:R-:W-:-:S13]  /*0d20*/  ISETP.NE.AND P0, PT, R2, 0x1, PT ;  /* 0x000000010200780c */ /* 0x002fda0003f05270 */
[----:B------:R-:W-:Y:S05]  /*0d30*/  @P0 BRA `(.L_x_11) ;  /* 0x0000000000400947 */ /* 0x000fea0003800000 */
[----:B------:R-:W1:Y:S01]  /*0d40*/  S2UR UR4, SR_CgaCtaId ;  /* 0x00000000000479c3 */ /* 0x000e620000008800 */
[----:B------:R-:W-:Y:S01]  /*0d50*/  UMOV UR5, 0x400 ;  /* 0x0000040000057882 */ /* 0x000fe20000000000 */
[----:B------:R-:W-:Y:S01]  /*0d60*/  UMOV UR8, 0x20 ;  /* 0x0000002000087882 */ /* 0x000fe20000000000 */
[----:B------:R-:W-:Y:S01]  /*0d70*/  UMOV UR6, 0x80 ;  /* 0x0000008000067882 */ /* 0x000fe20000000000 */
[----:B------:R-:W-:-:S04]  /*0d80*/  UIADD3 UR8, UPT, UPT, -UR8, 0x100000, URZ ;  /* 0x0010000008087890 */ /* 0x000fc8000fffe1ff */
[----:B------:R-:W-:Y:S02]  /*0d90*/  USHF.L.U32 UR9, UR8, 0xb, URZ ;  /* 0x0000000b08097899 */ /* 0x000fe400080006ff */
[----:B------:R-:W-:Y:S02]  /*0da0*/  USHF.L.U32 UR8, UR8, 0x1, URZ ;  /* 0x0000000108087899 */ /* 0x000fe400080006ff */
[----:B------:R-:W-:-:S04]  /*0db0*/  UIADD3 UR6, UPT, UPT, -UR6, 0x100000, URZ ;  /* 0x0010000006067890 */ /* 0x000fc8000fffe1ff */
[----:B------:R-:W-:Y:S02]  /*0dc0*/  USHF.L.U32 UR7, UR6, 0xb, URZ ;  /* 0x0000000b06077899 */ /* 0x000fe400080006ff */
[----:B------:R-:W-:Y:S01]  /*0dd0*/  USHF.L.U32 UR6, UR6, 0x1, URZ ;  /* 0x0000000106067899 */ /* 0x000fe200080006ff */
[----:B------:R-:W-:Y:S01]  /*0de0*/  ELECT P0, URZ, PT ;  /* 0x0000000000ff782f */ /* 0x000fe20003800000 */
[----:B-1----:R-:W-:Y:S01]  /*0df0*/  ULEA UR4, UR4, UR5, 0x18 ;  /* 0x0000000504047291 */ /* 0x002fe2000f8ec0ff */
[----:B------:R-:W1:Y:S11]  /*0e00*/  FENCE.VIEW.ASYNC.S ;  /* 0x00000000000073c6 */ /* 0x000e760000000000 */
[----:B-1----:R1:W2:Y:S01]  /*0e10*/  SYNCS.EXCH.64 URZ, [UR4+0x360], UR8 ;  /* 0x0003600804ff75b2 */ /* 0x0022a20008000100 */
[----:B------:R1:W3:Y:S01]  /*0e20*/  SYNCS.EXCH.64 URZ, [UR4+0x368], UR6 ;  /* 0x0003680604ff75b2 */ /* 0x0002e20008000100 */
[----:B------:R-:W-:Y:S01]  /*0e30*/  NOP ;  /* 0x0000000000007918 */ /* 0x000fe20000000000 */
.L_x_11:
[----:B------:R-:W4:Y:S01]  /*0e40*/  SHFL.IDX PT, R2, R77, RZ, 0x1f ;  /* 0x00001fff4d027589 */ /* 0x000f2200000e0000 */
[----:B------:R-:W-:Y:S01]  /*0e50*/  NOP ;  /* 0x0000000000007918 */ /* 0x000fe20000000000 */
[----:B----4-:R-:W-:-:S13]  /*0e60*/  ISETP.NE.AND P0, PT, R2, 0x3, PT ;  /* 0x000000030200780c */ /* 0x010fda0003f05270 */
[----:B------:R-:W-:Y:S05]  /*0e70*/  @P0 BRA `(.L_x_12) ;  /* 0x0000000000300947 */ /* 0x000fea0003800000 */
[----:B-1----:R-:W1:Y:S01]  /*0e80*/  S2UR UR4, SR_CgaCtaId ;  /* 0x00000000000479c3 */ /* 0x002e620000008800 */
[----:B------:R-:W-:Y:S01]  /*0e90*/  UMOV UR6, 0x400 ;  /* 0x0000040000067882 */ /* 0x000fe20000000000 */
[----:B------:R-:W-:Y:S01]  /*0ea0*/  UMOV UR5, 0x20 ;  /* 0x0000002000057882 */ /* 0x000fe20000000000 */
[----:B------:R-:W-:Y:S01]  /*0eb0*/  ELECT P0, URZ, PT ;  /* 0x0000000000ff782f */ /* 0x000fe20003800000 */
[----:B-1----:R-:W-:Y:S02]  /*0ec0*/  ULEA UR6, UR4, UR6, 0x18 ;  /* 0x0000000604067291 */ /* 0x002fe4000f8ec0ff */
[----:B------:R-:W-:-:S04]  /*0ed0*/  UIADD3 UR4, UPT, UPT, -UR5, 0x100000, URZ ;  /* 0x0010000005047890 */ /* 0x000fc8000fffe1ff */
[----:B------:R-:W-:Y:S02]  /*0ee0*/  USHF.L.U32 UR5, UR4, 0xb, URZ ;  /* 0x0000000b04057899 */ /* 0x000fe400080006ff */
[----:B------:R-:W-:Y:S01]  /*0ef0*/  USHF.L.U32 UR4, UR4, 0x1, URZ ;  /* 0x0000000104047899 */ /* 0x000fe200080006ff */
[----:B------:R-:W1:Y:S11]  /*0f00*/  FENCE.VIEW.ASYNC.S ;  /* 0x00000000000073c6 */ /* 0x000e760000000000 */
[----:B-1----:R4:W1:Y:S01]  /*0f10*/  SYNCS.EXCH.64 URZ, [UR6+0x370], UR4 ;  /* 0x0003700406ff75b2 */ /* 0x0028620008000100 */
[----:B------:R4:W1:Y:S02]  /*0f20*/  SYNCS.EXCH.64 URZ, [UR6+0x378], UR4 ;  /* 0x0003780406ff75b2 */ /* 0x0008640008000100 */
[----:B----4-:R-:W-:Y:S01]  /*0f30*/  NOP ;  /* 0x0000000000007918 */ /* 0x010fe20000000000 */
.L_x_12:
[----:B------:R-:W4:Y:S01]  /*0f40*/  SHFL.IDX PT, R2, R77, RZ, 0x1f ;  /* 0x00001fff4d027589 */ /* 0x000f2200000e0000 */
[----:B------:R-:W-:Y:S01]  /*0f50*/  NOP ;  /* 0x0000000000007918 */ /* 0x000fe20000000000 */
[----:B----4-:R-:W-:-:S13]  /*0f60*/  ISETP.NE.AND P0, PT, R2, 0x4, PT ;  /* 0x000000040200780c */ /* 0x010fda0003f05270 */
[----:B------:R-:W-:Y:S05]  /*0f70*/  @P0 BRA `(.L_x_13) ;  /* 0x0000000000440947 */ /* 0x000fea0003800000 */
[----:B-1----:R-:W1:Y:S01]  /*0f80*/  S2UR UR6, SR_CgaCtaId ;  /* 0x00000000000679c3 */ /* 0x002e620000008800 */
[----:B------:R-:W-:Y:S01]  /*0f90*/  UMOV UR4, 0x100 ;  /* 0x0000010000047882 */ /* 0x000fe20000000000 */
[----:B------:R-:W-:Y:S01]  /*0fa0*/  UMOV UR5, 0x400 ;  /* 0x0000040000057882 */ /* 0x000fe20000000000 */
[----:B------:R-:W-:Y:S01]  /*0fb0*/  USEL UR4, UR4, 0xe0, UP2 ;  /* 0x000000e004047887 */ /* 0x000fe20009000000 */
[----:B------:R-:W-:Y:S01]  /*0fc0*/  UMOV UR8, 0x1 ;  /* 0x0000000100087882 */ /* 0x000fe20000000000 */
[----:B------:R-:W-:Y:S01]  /*0fd0*/  ELECT P0, URZ, PT ;  /* 0x0000000000ff782f */ /* 0x000fe20003800000 */
[----:B------:R-:W-:-:S04]  /*0fe0*/  UIADD3 UR8, UPT, UPT, -UR8, 0x100000, URZ ;  /* 0x0010000008087890 */ /* 0x000fc8000fffe1ff */
[----:B------:R-:W-:Y:S02]  /*0ff0*/  USHF.L.U32 UR9, UR8, 0xb, URZ ;  /* 0x0000000b08097899 */ /* 0x000fe400080006ff */
[----:B------:R-:W-:Y:S02]  /*1000*/  USHF.L.U32 UR8, UR8, 0x1, URZ ;  /* 0x0000000108087899 */ /* 0x000fe400080006ff */
[----:B-1----:R-:W-:Y:S02]  /*1010*/  ULEA UR6, UR6, UR5, 0x18 ;  /* 0x0000000506067291 */ /* 0x002fe4000f8ec0ff */
[----:B------:R-:W-:-:S04]  /*1020*/  UIADD3 UR4, UPT, UPT, -UR4, 0x100000, URZ ;  /* 0x0010000004047890 */ /* 0x000fc8000fffe1ff */
[----:B------:R-:W-:Y:S02]  /*1030*/  USHF.L.U32 UR5, UR4, 0xb, URZ ;  /* 0x0000000b04057899 */ /* 0x000fe400080006ff */
[----:B------:R-:W-:Y:S01]  /*1040*/  USHF.L.U32 UR4, UR4, 0x1, URZ ;  /* 0x0000000104047899 */ /* 0x000fe200080006ff */
[----:B------:R-:W1:Y:S03]  /*1050*/  FENCE.VIEW.ASYNC.S ;  /* 0x00000000000073c6 */ /* 0x000e660000000000 */
[----:B-1----:R4:W1:Y:S08]  /*1060*/  SYNCS.EXCH.64 URZ, [UR6+0x380], UR8 ;  /* 0x0003800806ff75b2 */ /* 0x0028700008000100 */
[----:B------:R4:W1:Y:S02]  /*1070*/  SYNCS.EXCH.64 URZ, [UR6+0x388], UR4 ;  /* 0x0003880406ff75b2 */ /* 0x0008640008000100 */
[----:B----4-:R-:W-:Y:S01]  /*1080*/  NOP ;  /* 0x0000000000007918 */ /* 0x010fe20000000000 */
.L_x_13:
[----:B------:R-:W4:Y:S01]  /*1090*/  SHFL.IDX PT, R2, R77, RZ, 0x1f ;  /* 0x00001fff4d027589 */ /* 0x000f2200000e0000 */
[----:B------:R-:W1:Y:S01]  /*10a0*/  S2UR UR44, SR_CTAID.X ;  /* 0x00000000002c79c3 */ /* 0x000e620000002500 */
[----:B------:R-:W-:-:S07]  /*10b0*/  NOP ;  /* 0x0000000000007918 */ /* 0x000fce0000000000 */
[----:B------:R-:W1:Y:S01]  /*10c0*/  S2UR UR45, SR_CTAID.Y ;  /* 0x00000000002d79c3 */ /* 0x000e620000002600 */
[----:B----4-:R-:W-:-:S13]  /*10d0*/  ISETP.NE.AND P0, PT, R2, 0x5, PT ;  /* 0x000000050200780c */ /* 0x010fda0003f05270 */
[----:B-1----:R-:W-:Y:S05]  /*10e0*/  @P0 BRA `(.L_x_14) ;  /* 0x0000000000480947 */ /* 0x002fea0003800000 */
        /* <DEDUP_REMOVED lines=13> */
[----:B-1----:R1:W4:Y:S01]  /*11c0*/  SYNCS.EXCH.64 URZ, [UR4+0x390], UR8 ;  /* 0x0003900804ff75b2 */ /* 0x0023220008000100 */
[----:B------:R1:W1:Y:S01]  /*11d0*/  SYNCS.EXCH.64 URZ, [UR4+0x3a0], UR6 ;  /* 0x0003a00604ff75b2 */ /* 0x0002620008000100 */
[----:B------:R1:W1:Y:S01]  /*11e0*/  SYNCS.EXCH.64 URZ, [UR4+0x398], UR8 ;  /* 0x0003980804ff75b2 */ /* 0x0002620008000100 */
[----:B------:R1:W1:Y:S01]  /*11f0*/  SYNCS.EXCH.64 URZ, [UR4+0x3a8], UR6 ;  /* 0x0003a80604ff75b2 */ /* 0x0002620008000100 */
[----:B------:R-:W-:Y:S01]  /*1200*/  NOP ;  /* 0x0000000000007918 */ /* 0x000fe20000000000 */
.L_x_14:
[----:B------:R-:W-:-:S05]  /*1210*/  CS2R.32 R69, SR_CgaSize ;  /* 0x0000000000457805 */ /* 0x000fca0000008a00 */
[----:B------:R-:W-:-:S05]  /*1220*/  IMAD R69, R69, -0xa0, RZ ;  /* 0xffffff6045457824 */ /* 0x000fca00078e02ff */
[----:B------:R-:W-:-:S14]  /*1230*/  R2UR UR5, R69 ;  /* 0x00000000450572ca */ /* 0x000fdc00000e0000 */
[----:B------:R-:W2:Y:S01]  /*1240*/  LDCU UR5, c[0x0][UR5+0x2b0] ;  /* 0x00005600050577ac */ /* 0x000ea20008000800 */
[----:B------:R-:W-:Y:S02]  /*1250*/  I2FP.F32.U32 R69, UR44 ;  /* 0x0000002c00457c45 */ /* 0x000fe40008201000 */
[----:B------:R-:W-:-:S05]  /*1260*/  CS2R.32 R3, SR_CgaSize ;  /* 0x0000000000037805 */ /* 0x000fca0000008a00 */
[----:B------:R-:W-:-:S06]  /*1270*/  IMAD R3, R3, -0xa0, RZ ;  /* 0xffffff6003037824 */ /* 0x000fcc00078e02ff */
[----:B------:R-:W3:Y:S01]  /*1280*/  LDC R3, c[0x0][R3+0x2a0] ;  /* 0x0000a80003037b82 */ /* 0x000ee20000000800 */
[----:B------:R-:W-:Y:S02]  /*1290*/  I2FP.F32.U32 R68, UR45 ;  /* 0x0000002d00447c45 */ /* 0x000fe40008201000 */
[----:B------:R-:W-:-:S05]  /*12a0*/  CS2R.32 R16, SR_CgaSize ;  /* 0x0000000000107805 */ /* 0x000fca0000008a00 */
[----:B------:R-:W-:-:S05]  /*12b0*/  IMAD R16, R16, -0xa0, RZ ;  /* 0xffffff6010107824 */ /* 0x000fca00078e02ff */
[----:B-1----:R-:W-:-:S14]  /*12c0*/  R2UR UR4, R16 ;  /* 0x00000000100472ca */ /* 0x002fdc00000e0000 */
[----:B------:R-:W1:Y:S01]  /*12d0*/  LDCU UR4, c[0x0][UR4+0x2b4] ;  /* 0x00005680040477ac */ /* 0x000e620008000800 */
[----:B------:R-:W-:Y:S01]  /*12e0*/  NOP ;  /* 0x0000000000007918 */ /* 0x000fe20000000000 */
[----:B------:R-:W3:Y:S01]  /*12f0*/  S2R R16, SR_CTAID.Z ;  /* 0x0000000000107919 */ /* 0x000ee20000002700 */
[----:B------:R-:W4:Y:S01]  /*1300*/  LDCU UR18, c[0x0][0xc24] ;  /* 0x00018480ff1277ac */ /* 0x000f220008000800 */
[----:B------:R-:W-:-:S05]  /*1310*/  CS2R.32 R2, SR_CgaSize ;  /* 0x0000000000027805 */ /* 0x000fca0000008a00 */
[----:B------:R-:W-:-:S06]  /*1320*/  IMAD R2, R2, -0xa0, RZ ;  /* 0xffffff6002027824 */ /* 0x000fcc00078e02ff */
[----:B------:R-:W3:Y:S01]  /*1330*/  LDC R2, c[0x0][R2+0x2a4] ;  /* 0x0000a90002027b82 */ /* 0x000ee20000000800 */
[----:B--2---:R-:W-:Y:S01]  /*1340*/  FMUL R69, R69, UR5 ;  /* 0x0000000545457c20 */ /* 0x004fe20008400000 */
[----:B-1----:R-:W-:-:S05]  /*1350*/  FMUL R68, R68, UR4 ;  /* 0x0000000444447c20 */ /* 0x002fca0008400000 */
[----:B------:R-:W1:Y:S01]  /*1360*/  F2I.U32.TRUNC.NTZ R69, R69 ;  /* 0x0000004500457305 */ /* 0x000e62000020f000 */
[----:B----4-:R-:W-:-:S07]  /*1370*/  UISETP.GE.AND UP0, UPT, UR18, 0x1, UPT ;  /* 0x000000011200788c */ /* 0x010fce000bf06270 */
[----:B------:R-:W2:Y:S01]  /*1380*/  F2I.U32.TRUNC.NTZ R68, R68 ;  /* 0x0000004400447305 */ /* 0x000ea2000020f000 */
[----:B-1----:R-:W-:-:S05]  /*1390*/  IADD3 R69, PT, PT, -R69, RZ, RZ ;  /* 0x000000ff45457210 */ /* 0x002fca0007ffe1ff */
[----:B---3--:R-:W-:Y:S01]  /*13a0*/  IMAD R69, R3, R69, UR44 ;  /* 0x0000002c03457e24 */ /* 0x008fe2000f8e0245 */
[----:B--2---:R-:W-:-:S05]  /*13b0*/  IADD3 R68, PT, PT, -R68, RZ, RZ ;  /* 0x000000ff44447210 */ /* 0x004fca0007ffe1ff */
[----:B------:R-:W-:Y:S01]  /*13c0*/  IMAD R68, R2, R68, UR45 ;  /* 0x0000002d02447e24 */ /* 0x000fe2000f8e0244 */
[----:B------:R-:W-:Y:S06]  /*13d0*/  BAR.SYNC.DEFER_BLOCKING 0x0 ;  /* 0x0000000000007b1d */ /* 0x000fec0000010000 */
[----:B------:R-:W-:Y:S05]  /*13e0*/  BRA.U !UP0, `(.L_x_15) ;  /* 0x0000000108d47547 */ /* 0x000fea000b800000 */
[----:B------:R-:W1:Y:S01]  /*13f0*/  LDCU.128 UR20, c[0x0][0xc10] ;  /* 0x00018200ff1477ac */ /* 0x000e620008000c00 */
[----:B------:R-:W2:Y:S01]  /*1400*/  LDCU UR14, c[0x0][0x370] ;  /* 0x00006e00ff0e77ac */ /* 0x000ea20008000800 */
[----:B------:R-:W3:Y:S01]  /*1410*/  LDCU UR9, c[0x0][0x374] ;  /* 0x00006e80ff0977ac */ /* 0x000ee20008000800 */
[----:B------:R-:W4:Y:S01]  /*1420*/  LDCU UR19, c[0x0][0xc0c] ;  /* 0x00018180ff1377ac */ /* 0x000f220008000800 */
[----:B------:R-:W4:Y:S01]  /*1430*/  LDCU UR8, c[0x0][0xc20] ;  /* 0x00018400ff0877ac */ /* 0x000f220008000800 */
[----:B------:R-:W4:Y:S01]  /*1440*/  LDCU.64 UR16, c[0x0][0xc28] ;  /* 0x00018500ff1077ac */ /* 0x000f220008000a00 */
[----:B-1----:R-:W-:Y:S02]  /*1450*/  UISETP.NE.AND UP0, UPT, UR22, 0x1, UPT ;  /* 0x000000011600788c */ /* 0x002fe4000bf05270 */
[----:B---3--:R-:W-:Y:S02]  /*1460*/  UIMAD.WIDE.U32 UR4, UR9, UR23, URZ ;  /* 0x00000017090472a5 */ /* 0x008fe4000f8e00ff */
[----:B--2---:R-:W-:-:S02]  /*1470*/  UIMAD.WIDE.U32 UR6, UR14, UR20, URZ ;  /* 0x000000140e0672a5 */ /* 0x004fc4000f8e00ff */
[----:B----4-:R-:W-:Y:S02]  /*1480*/  UISETP.NE.AND UP1, UPT, UR19, 0x1, UPT ;  /* 0x000000011300788c */ /* 0x010fe4000bf25270 */
[----:B------:R-:W-:Y:S01]  /*1490*/  UIMAD.WIDE.U32 UR10, UR45, UR23, URZ ;  /* 0x000000172d0a72a5 */ /* 0x000fe2000f8e00ff */
[----:B------:R-:W-:Y:S01]  /*14a0*/  UMOV UR4, UR5 ;  /* 0x0000000500047c82 */ /* 0x000fe20008000000 */
[----:B------:R-:W-:Y:S02]  /*14b0*/  UISETP.NE.AND UP3, UPT, UR18, 0x1, UPT ;  /* 0x000000011200788c */ /* 0x000fe4000bf65270 */
[----:B------:R-:W-:-:S03]  /*14c0*/  @UP0 USHF.R.U32.HI UR9, URZ, UR8, UR4 ;  /* 0x00000008ff090299 */ /* 0x000fc60008011604 */
[----:B------:R-:W-:Y:S01]  /*14d0*/  UMOV UR6, UR11 ;  /* 0x0000000b00067c82 */ /* 0x000fe20008000000 */
[----:B------:R-:W-:Y:S01]  /*14e0*/  UMOV UR4, UR7 ;  /* 0x0000000700047c82 */ /* 0x000fe20008000000 */
[----:B------:R-:W-:Y:S02]  /*14f0*/  USHF.R.U32.HI UR10, URZ, UR8, UR6 ;  /* 0x00000008ff0a7299 */ /* 0x000fe40008011606 */
[----:B------:R-:W-:Y:S02]  /*1500*/  @UP1 USHF.R.U32.HI UR14, URZ, UR21, UR4 ;  /* 0x00000015ff0e1299 */ /* 0x000fe40008011604 */
[----:B------:R-:W-:Y:S02]  /*1510*/  UIMAD.WIDE.U32 UR4, UR9, UR16, URZ ;  /* 0x00000010090472a5 */ /* 0x000fe4000f8e00ff */
[----:B------:R-:W-:Y:S02]  /*1520*/  UIMAD.WIDE.U32 UR12, UR44, UR20, URZ ;  /* 0x000000142c0c72a5 */ /* 0x000fe4000f8e00ff */
[----:B------:R-:W-:-:S03]  /*1530*/  UIMAD.WIDE.U32 UR6, UR14, UR16, URZ ;  /* 0x000000100e0672a5 */ /* 0x000fc6000f8e00ff */
[----:B------:R-:W-:Y:S02]  /*1540*/  UMOV UR4, UR5 ;  /* 0x0000000500047c82 */ /* 0x000fe40008000000 */
[----:B------:R-:W-:Y:S01]  /*1550*/  @UP3 USHF.R.U32.HI UR9, URZ, UR17, UR4 ;  /* 0x00000011ff093299 */ /* 0x000fe20008011604 */
[----:B------:R-:W-:Y:S02]  /*1560*/  UMOV UR8, UR13 ;  /* 0x0000000d00087c82 */ /* 0x000fe40008000000 */
[----:B------:R-:W-:Y:S01]  /*1570*/  UMOV UR4, UR7 ;  /* 0x0000000700047c82 */ /* 0x000fe20008000000 */
[----:B------:R-:W-:Y:S02]  /*1580*/  USHF.R.U32.HI UR21, URZ, UR21, UR8 ;  /* 0x00000015ff157299 */ /* 0x000fe40008011608 */
[----:B------:R-:W-:Y:S02]  /*1590*/  @UP3 USHF.R.U32.HI UR14, URZ, UR17, UR4 ;  /* 0x00000011ff0e3299 */ /* 0x000fe40008011604 */
[----:B------:R-:W-:-:S02]  /*15a0*/  USEL UR8, UR45, UR10, !UP0 ;  /* 0x0000000a2d087287 */ /* 0x000fc4000c000000 */
[----:B------:R-:W-:Y:S02]  /*15b0*/  UIMAD UR4, UR9, UR18, URZ ;  /* 0x00000012090472a4 */ /* 0x000fe4000f8e02ff */
[----:B------:R-:W-:Y:S02]  /*15c0*/  USEL UR6, UR44, UR21, !UP1 ;  /* 0x000000152c067287 */ /* 0x000fe4000c800000 */
[----:B------:R-:W-:Y:S02]  /*15d0*/  UISETP.GE.AND UP0, UPT, UR8, UR4, UPT ;  /* 0x000000040800728c */ /* 0x000fe4000bf06270 */
[----:B------:R-:W-:Y:S02]  /*15e0*/  UIMAD UR7, UR14, UR18, URZ ;  /* 0x000000120e0772a4 */ /* 0x000fe4000f8e02ff */
[----:B------:R-:W-:Y:S02]  /*15f0*/  UIMAD.WIDE.U32 UR4, UR8, UR16, URZ ;  /* 0x00000010080472a5 */ /* 0x000fe4000f8e00ff */
[----:B------:R-:W-:-:S02]  /*1600*/  UISETP.GE.OR UP0, UPT, UR6, UR7, UP0 ;  /* 0x000000070600728c */ /* 0x000fc40008706670 */
[----:B------:R-:W-:Y:S02]  /*1610*/  UIMAD.WIDE.U32 UR10, UR6, UR16, URZ ;  /* 0x00000010060a72a5 */ /* 0x000fe4000f8e00ff */
[----:B------:R-:W-:Y:S01]  /*1620*/  UIADD3 UR7, UPT, UPT, -UR8, URZ, URZ ;  /* 0x000000ff08077290 */ /* 0x000fe2000fffe1ff */
[----:B------:R-:W-:Y:S01]  /*1630*/  UMOV UR4, UR5 ;  /* 0x0000000500047c82 */ /* 0x000fe20008000000 */
[----:B------:R-:W-:Y:S02]  /*1640*/  UIADD3 UR9, UPT, UPT, -UR6, URZ, URZ ;  /* 0x000000ff06097290 */ /* 0x000fe4000fffe1ff */
[----:B------:R-:W-:-:S03]  /*1650*/  USHF.R.U32.HI UR4, URZ, UR17, UR4 ;  /* 0x00000011ff047299 */ /* 0x000fc60008011604 */
[----:B------:R-:W-:Y:S01]  /*1660*/  @!UP0 UMOV UR5, UR11 ;  /* 0x0000000b00058c82 */ /* 0x000fe20008000000 */
[----:B------:R-:W-:Y:S02]  /*1670*/  UIMAD UR45, UR22, UR7, UR45 ;  /* 0x00000007162d72a4 */ /* 0x000fe4000f8e022d */
[----:B------:R-:W-:Y:S02]  /*1680*/  USEL UR4, UR8, UR4, !UP3 ;  /* 0x0000000408047287 */ /* 0x000fe4000d800000 */
[----:B------:R-:W-:Y:S02]  /*1690*/  @!UP0 USHF.R.U32.HI UR5, URZ, UR17, UR5 ;  /* 0x00000011ff058299 */ /* 0x000fe40008011605 */
[----:B------:R-:W-:Y:S02]  /*16a0*/  UIADD3 UR7, UPT, UPT, -UR4, URZ, URZ ;  /* 0x000000ff04077290 */ /* 0x000fe4000fffe1ff */
[----:B------:R-:W-:Y:S02]  /*16b0*/  @!UP0 USEL UR5, UR6, UR5, !UP3 ;  /* 0x0000000506058287 */ /* 0x000fe4000d800000 */
[----:B------:R-:W-:-:S02]  /*16c0*/  UIMAD UR7, UR18, UR7, UR8 ;  /* 0x00000007120772a4 */ /* 0x000fc4000f8e0208 */
[----:B------:R-:W-:Y:S02]  /*16d0*/  @!UP0 UIADD3 UR4, UPT, UPT, UR4, -UR5, URZ ;  /* 0x8000000504048290 */ /* 0x000fe4000fffe0ff */
[----:B------:R-:W-:Y:S02]  /*16e0*/  @!UP0 UIMAD UR7, UR7, UR14, UR5 ;  /* 0x0000000e070782a4 */ /* 0x000fe4000f8e0205 */
[----:B------:R-:W-:Y:S02]  /*16f0*/  @!UP0 UIMAD UR8, UR4, UR18, UR6 ;  /* 0x00000012040882a4 */ /* 0x000fe4000f8e0206 */
[----:B------:R-:W-:Y:S02]  /*1700*/  UIMAD UR4, UR19, UR9, UR44 ;  /* 0x00000009130472a4 */ /* 0x000fe4000f8e022c */
[----:B------:R-:W-:Y:S01]  /*1710*/  UIMAD UR45, UR8, UR22, UR45 ;  /* 0x00000016082d72a4 */ /* 0x000fe2000f8e022d */
[----:B------:R-:W-:Y:S02]  /*1720*/  @!UP0 UMOV UR6, UR7 ;  /* 0x0000000700068c82 */ /* 0x000fe40008000000 */
[----:B------:R-:W-:-:S12]  /*1730*/  UIMAD UR44, UR6, UR19, UR4 ;  /* 0x00000013062c72a4 */ /* 0x000fd8000f8e0204 */
.L_x_15:
[----:B------:R-:W1:Y:S02]  /*1740*/  LDCU UR4, c[0x0][0xc30] ;  /* 0x00018600ff0477ac */ /* 0x000e640008000800 */
[----:B-1----:R-:W-:-:S09]  /*1750*/  UISETP.NE.AND UP0, UPT, UR4, 0x1, UPT ;  /* 0x000000010400788c */ /* 0x002fd2000bf05270 */
[----:B------:R-:W-:Y:S05]  /*1760*/  BRA.U UP0, `(.L_x_16) ;  /* 0x0000000100447547 */ /* 0x000fea000b800000 */
[----:B------:R-:W1:Y:S01]  /*1770*/  LDCU.128 UR8, c[0x0][0xc10] ;  /* 0x00018200ff0877ac */ /* 0x000e620008000c00 */
[----:B------:R-:W2:Y:S01]  /*1780*/  LDCU UR12, c[0x0][0xc0c] ;  /* 0x00018180ff0c77ac */ /* 0x000ea20008000800 */
[----:B------:R-:W3:Y:S01]  /*1790*/  LDCU UR13, c[0x0][0xc20] ;  /* 0x00018400ff0d77ac */ /* 0x000ee20008000800 */
[----:B-1----:R-:W-:Y:S02]  /*17a0*/  UIMAD.WIDE.U32 UR6, UR44, UR8, URZ ;  /* 0x000000082c0672a5 */ /* 0x002fe4000f8e00ff */
[----:B------:R-:W-:Y:S02]  /*17b0*/  UIMAD.WIDE.U32 UR4, UR45, UR11, URZ ;  /* 0x0000000b2d0472a5 */ /* 0x000fe4000f8e00ff */
[----:B--2---:R-:W-:Y:S02]  /*17c0*/  UISETP.NE.AND UP1, UPT, UR12, 0x1, UPT ;  /* 0x000000010c00788c */ /* 0x004fe4000bf25270 */
[----:B------:R-:W-:Y:S01]  /*17d0*/  UISETP.NE.AND UP0, UPT, UR10, 0x1, UPT ;  /* 0x000000010a00788c */ /* 0x000fe2000bf05270 */
[----:B------:R-:W-:-:S02]  /*17e0*/  UMOV UR6, UR7 ;  /* 0x0000000700067c82 */ /* 0x000fc40008000000 */
[----:B------:R-:W-:Y:S01]  /*17f0*/  UMOV UR4, UR5 ;  /* 0x0000000500047c82 */ /* 0x000fe20008000000 */
[----:B------:R-:W-:Y:S02]  /*1800*/  USHF.R.U32.HI UR6, URZ, UR9, UR6 ;  /* 0x00000009ff067299 */ /* 0x000fe40008011606 */
[----:B---3--:R-:W-:Y:S02]  /*1810*/  USHF.R.U32.HI UR4, URZ, UR13, UR4 ;  /* 0x0000000dff047299 */ /* 0x008fe40008011604 */
[----:B------:R-:W-:Y:S02]  /*1820*/  USEL UR5, UR44, UR6, !UP1 ;  /* 0x000000062c057287 */ /* 0x000fe4000c800000 */
[----:B------:R-:W-:-:S04]  /*1830*/  USEL UR4, UR45, UR4, !UP0 ;  /* 0x000000042d047287 */ /* 0x000fc8000c000000 */
[----:B------:R-:W-:Y:S02]  /*1840*/  UIADD3 UR6, UPT, UPT, UR5, -UR4, URZ ;  /* 0x8000000405067290 */ /* 0x000fe4000fffe0ff */
[----:B------:R-:W-:Y:S02]  /*1850*/  UIADD3 UR4, UPT, UPT, -UR5, UR4, URZ ;  /* 0x0000000405047290 */ /* 0x000fe4000fffe1ff */
[----:B------:R-:W-:Y:S02]  /*1860*/  UIMAD UR45, UR6, UR10, UR45 ;  /* 0x0000000a062d72a4 */ /* 0x000fe4000f8e022d */
[----:B------:R-:W-:-:S12]  /*1870*/  UIMAD UR44, UR4, UR12, UR44 ;  /* 0x0000000c042c72a4 */ /* 0x000fd8000f8e022c */
.L_x_16:
[----:B------:R-:W-:Y:S01]  /*1880*/  BAR.SYNC.DEFER_BLOCKING 0x0 ;  /* 0x0000000000007b1d */ /* 0x000fe20000010000 */
[----:B------:R-:W-:Y:S01]  /*1890*/  UISETP.NE.AND UP0, UPT, UR15, 0x2, UPT ;  /* 0x000000020f00788c */ /* 0x000fe2000bf05270 */
[----:B------:R-:W-:Y:S02]  /*18a0*/  ISETP.NE.OR P2, PT, R0, 0x2, !P2 ;  /* 0x000000020000780c */ /* 0x000fe40005745670 */
[----:B------:R-:W-:Y:S02]  /*18b0*/  LOP3.LUT R0, R70, 0x1f, RZ, 0xc0, !PT ;  /* 0x0000001f46007812 */ /* 0x000fe400078ec0ff */
[----:B------:R-:W1:Y:S04]  /*18c0*/  LDCU UR39, c[0x0][0xc24] ;  /* 0x00018480ff2777ac */ /* 0x000e680008000800 */
[----:B------:R-:W-:Y:S05]  /*18d0*/  BRA.U UP0, `(.L_x_17) ;  /* 0x0000003900007547 */ /* 0x000fea000b800000 */
[----:B------:R-:W2:Y:S01]  /*18e0*/  LDCU UR5, c[0x0][0x388] ;  /* 0x00007100ff0577ac */ /* 0x000ea20008000800 */
[----:B------:R-:W-:Y:S01]  /*18f0*/  PLOP3.LUT P1, PT, PT, PT, UP2, 0x80, 0x8 ;  /* 0x000000000008781c */ /* 0x000fe20003f2f028 */
[----:B------:R-:W-:Y:S01]  /*1900*/  IMAD.MOV.U32 R2, RZ, RZ, RZ ;  /* 0x000000ffff027224 */ /* 0x000fe200078e00ff */
[----:B------:R-:W-:Y:S01]  /*1910*/  ISETP.EQ.OR P3, PT, R0, RZ, P2 ;  /* 0x000000ff0000720c */ /* 0x000fe20001762670 */
[----:B------:R-:W3:Y:S01]  /*1920*/  LDCU UR8, c[0x0][0x38c] ;  /* 0x00007180ff0877ac */ /* 0x000ee20008000800 */
[----:B------:R-:W-:Y:S01]  /*1930*/  PLOP3.LUT P1, PT, P1, PT, PT, 0x8, 0x80 ;  /* 0x000000000080781c */ /* 0x000fe20000f2e170 */
[----:B------:R-:W4:Y:S01]  /*1940*/  LDCU.64 UR6, c[0x0][0x390] ;  /* 0x00007200ff0677ac */ /* 0x000f220008000a00 */
[----:B------:R-:W1:Y:S01]  /*1950*/  LDCU UR52, c[0x0][0x370] ;  /* 0x00006e00ff3477ac */ /* 0x000e620008000800 */
[----:B------:R-:W1:Y:S01]  /*1960*/  LDCU.64 UR42, c[0x0][0x348] ;  /* 0x00006900ff2a77ac */ /* 0x000e620008000a00 */
[----:B--2---:R-:W-:Y:S01]  /*1970*/  UIADD3 UR5, UPT, UPT, UR5, 0x1f, URZ ;  /* 0x0000001f05057890 */ /* 0x004fe2000fffe0ff */
[----:B------:R-:W2:Y:S03]  /*1980*/  LDCU UR51, c[0x0][0x374] ;  /* 0x00006e80ff3377ac */ /* 0x000ea60008000800 */
[----:B------:R-:W-:Y:S01]  /*1990*/  USHF.R.S32.HI UR4, URZ, 0x1f, UR5 ;  /* 0x0000001fff047899 */ /* 0x000fe20008011405 */
[----:B------:R-:W-:Y:S01]  /*19a0*/  UMOV UR26, 0x1 ;  /* 0x00000001001a7882 */ /* 0x000fe20000000000 */
[----:B------:R-:W-:-:S02]  /*19b0*/  UMOV UR30, URZ ;  /* 0x000000ff001e7c82 */ /* 0x000fc40008000000 */
[----:B------:R-:W-:Y:S01]  /*19c0*/  ULEA.HI UR4, UR4, UR5, URZ, 0x5 ;  /* 0x0000000504047291 */ /* 0x000fe2000f8f28ff */
[----:B------:R-:W-:Y:S01]  /*19d0*/  UMOV UR31, URZ ;  /* 0x000000ff001f7c82 */ /* 0x000fe20008000000 */
[----:B------:R-:W-:Y:S02]  /*19e0*/  UMOV UR38, URZ ;  /* 0x000000ff00267c82 */ /* 0x000fe40008000000 */
[----:B------:R-:W-:-:S04]  /*19f0*/  USHF.R.S32.HI UR4, URZ, 0x5, UR4 ;  /* 0x00000005ff047899 */ /* 0x000fc80008011404 */
[----:B---3--:R-:W-:-:S04]  /*1a00*/  UIMAD UR4, UR4, UR8, URZ ;  /* 0x00000008040472a4 */ /* 0x008fc8000f8e02ff */
[----:B----4-:R-:W-:-:S04]  /*1a10*/  UIMAD UR4, UR4, UR6, URZ ;  /* 0x00000006040472a4 */ /* 0x010fc8000f8e02ff */
[----:B------:R-:W-:-:S04]  /*1a20*/  UIMAD UR53, UR4, UR7, URZ ;  /* 0x00000007043572a4 */ /* 0x000fc8000f8e02ff */
[----:B------:R-:W-:Y:S02]  /*1a30*/  UISETP.NE.AND UP1, UPT, UR53, URZ, UPT ;  /* 0x000000ff3500728c */ /* 0x000fe4000bf25270 */
[----:B------:R-:W-:-:S04]  /*1a40*/  UISETP.LT.U32.AND UP0, UPT, UR53, 0x36, UPT ;  /* 0x000000363500788c */ /* 0x000fc8000bf01070 */
[----:B------:R-:W-:-:S04]  /*1a50*/  USEL UR4, UR53, 0x36, UP0 ;  /* 0x0000003635047887 */ /* 0x000fc80008000000 */
[----:B------:R-:W-:Y:S02]  /*1a60*/  UIADD3 UR5, UPT, UPT, UR4, -0x1, URZ ;  /* 0xffffffff04057890 */ /* 0x000fe4000fffe0ff */
[----:B------:R-:W-:Y:S02]  /*1a70*/  @!UP1 UIADD3 UR5, UPT, UPT, UR4, URZ, URZ ;  /* 0x000000ff04059290 */ /* 0x000fe4000fffe0ff */
[----:B------:R-:W-:Y:S02]  /*1a80*/  UIADD3 UR50, UPT, UPT, UR53, -UR4, URZ ;  /* 0x8000000435327290 */ /* 0x000fe4000fffe0ff */
[----:B-12---:R-:W-:-:S12]  /*1a90*/  UIADD3 UR54, UPT, UPT, UR5, 0x1, URZ ;  /* 0x0000000105367890 */ /* 0x006fd8000fffe0ff */
.L_x_33:
[----:B------:R-:W1:Y:S01]  /*1aa0*/  S2UR UR36, SR_CgaCtaId ;  /* 0x00000000002479c3 */ /* 0x000e620000008800 */
[----:B------:R-:W-:Y:S01]  /*1ab0*/  UMOV UR4, 0x400 ;  /* 0x0000040000047882 */ /* 0x000fe20000000000 */
[----:B------:R-:W-:Y:S01]  /*1ac0*/  MOV R0, UR26 ;  /* 0x0000001a00007c02 */ /* 0x000fe20008000f00 */
[----:B------:R-:W-:Y:S02]  /*1ad0*/  UISETP.NE.AND UP0, UPT, UR53, URZ, UPT ;  /* 0x000000ff3500728c */ /* 0x000fe4000bf05270 */
[----:B------:R-:W-:Y:S01]  /*1ae0*/  USHF.L.U32 UR44, UR44, 0x6, URZ ;  /* 0x000000062c2c7899 */ /* 0x000fe200080006ff */
[----:B------:R-:W-:Y:S01]  /*1af0*/  SHF.L.U32 R0, R0, 0x1f, RZ ;  /* 0x0000001f00007819 */ /* 0x000fe200000006ff */
[----:B------:R-:W-:Y:S01]  /*1b00*/  USHF.L.U32 UR19, UR45, 0x6, URZ ;  /* 0x000000062d137899 */ /* 0x000fe200080006ff */
[----:B------:R-:W-:Y:S01]  /*1b10*/  UMOV UR27, URZ ;  /* 0x000000ff001b7c82 */ /* 0x000fe20008000000 */
[----:B------:R-:W-:Y:S01]  /*1b20*/  UMOV UR22, URZ ;  /* 0x000000ff00167c82 */ /* 0x000fe20008000000 */
[----:B------:R-:W-:Y:S01]  /*1b30*/  UMOV UR21, URZ ;  /* 0x000000ff00157c82 */ /* 0x000fe20008000000 */
[----:B------:R-:W-:Y:S01]  /*1b40*/  UMOV UR20, URZ ;  /* 0x000000ff00147c82 */ /* 0x000fe20008000000 */
[----:B-1----:R-:W-:-:S04]  /*1b50*/  ULEA UR36, UR36, UR4, 0x18 ;  /* 0x0000000424247291 */ /* 0x002fc8000f8ec0ff */
[----:B------:R-:W-:-:S09]  /*1b60*/  ULEA UR4, UR30, UR36, 0x3 ;  /* 0x000000241e047291 */ /* 0x000fd2000f8e18ff */
[----:B------:R1:W2:Y:S01]  /*1b70*/  SYNCS.PHASECHK.TRANS64.TRYWAIT P0, [UR4+0x1b0], R0 ;  /* 0x0001b000ff0075a7 */ /* 0x0002a20008001104 */
[----:B------:R-:W-:Y:S05]  /*1b80*/  BRA.U !UP0, `(.L_x_18) ;  /* 0x0000000508947547 */ /* 0x000fea000b800000 */
[----:B------:R-:W3:Y:S01]  /*1b90*/  LDCU.128 UR12, c[0x0][0x480] ;  /* 0x00009000ff0c77ac */ /* 0x000ee20008000c00 */
[----:B------:R-:W4:Y:S01]  /*1ba0*/  LDCU.128 UR8, c[0x0][0x490] ;  /* 0x00009200ff0877ac */ /* 0x000f220008000c00 */
[----:B------:R-:W1:Y:S01]  /*1bb0*/  LDCU.64 UR20, c[0x0][0x4c0] ;  /* 0x00009800ff1477ac */ /* 0x000e620008000a00 */
[----:B------:R-:W1:Y:S01]  /*1bc0*/  LDCU.64 UR16, c[0x0][0x4f0] ;  /* 0x00009e00ff1077ac */ /* 0x000e620008000a00 */
[----:B------:R-:W1:Y:S01]  /*1bd0*/  LDCU UR18, c[0x0][0x4c8] ;  /* 0x00009900ff1277ac */ /* 0x000e620008000800 */
[----:B---3--:R-:W-:Y:S02]  /*1be0*/  UIMAD.WIDE.U32 UR4, UR44, UR13, URZ ;  /* 0x0000000d2c0472a5 */ /* 0x008fe4000f8e00ff */
[----:B------:R-:W-:Y:S02]  /*1bf0*/  UISETP.NE.AND UP0, UPT, UR12, 0x1, UPT ;  /* 0x000000010c00788c */ /* 0x000fe4000bf05270 */
[----:B------:R-:W-:Y:S01]  /*1c00*/  USHF.R.U32.HI UR5, URZ, UR14, UR5 ;  /* 0x0000000eff057299 */ /* 0x000fe20008011605 */
[----:B------:R-:W3:Y:S03]  /*1c10*/  LDCU UR45, c[0x0][0x38c] ;  /* 0x00007180ff2d77ac */ /* 0x000ee60008000800 */
[----:B------:R-:W-:-:S02]  /*1c20*/  USEL UR5, UR44, UR5, !UP0 ;  /* 0x000000052c057287 */ /* 0x000fc4000c000000 */
[----:B------:R-:W-:Y:S02]  /*1c30*/  UISETP.NE.AND UP0, UPT, UR15, 0x1, UPT ;  /* 0x000000010f00788c */ /* 0x000fe4000bf05270 */
[----:B----4-:R-:W-:Y:S01]  /*1c40*/  UIMAD.WIDE.U32 UR6, UR5, UR8, URZ ;  /* 0x00000008050672a5 */ /* 0x010fe2000f8e00ff */
[----:B------:R-:W4:Y:S01]  /*1c50*/  LDCU UR8, c[0x0][0x4a0] ;  /* 0x00009400ff0877ac */ /* 0x000f220008000800 */
[----:B------:R-:W1:Y:S05]  /*1c60*/  LDCU UR23, c[0x0][0x4cc] ;  /* 0x00009980ff1777ac */ /* 0x000e6a0008000800 */
[----:B------:R-:W-:Y:S01]  /*1c70*/  UMOV UR4, UR7 ;  /* 0x0000000700047c82 */ /* 0x000fe20008000000 */
[----:B------:R-:W1:Y:S01]  /*1c80*/  LDCU.64 UR40, c[0x0][0x390] ;  /* 0x00007200ff2877ac */ /* 0x000e620008000a00 */
[----:B------:R-:W-:Y:S01]  /*1c90*/  USHF.R.U32.HI UR4, URZ, UR9, UR4 ;  /* 0x00000009ff047299 */ /* 0x000fe20008011604 */
[----:B------:R-:W1:Y:S03]  /*1ca0*/  LDCU UR9, c[0x0][0x4ec] ;  /* 0x00009d80ff0977ac */ /* 0x000e660008000800 */
[----:B------:R-:W-:-:S02]  /*1cb0*/  USEL UR4, UR5, UR4, !UP0 ;  /* 0x0000000405047287 */ /* 0x000fc4000c000000 */
[----:B------:R-:W-:Y:S02]  /*1cc0*/  UISETP.NE.AND UP0, UPT, UR10, 0x1, UPT ;  /* 0x000000010a00788c */ /* 0x000fe4000bf05270 */
[----:B------:R-:W-:Y:S01]  /*1cd0*/  UIMAD.WIDE.U32 UR6, UR4, UR11, URZ ;  /* 0x0000000b040672a5 */ /* 0x000fe2000f8e00ff */
[----:B------:R-:W1:Y:S01]  /*1ce0*/  LDCU.64 UR24, c[0x0][0x4d0] ;  /* 0x00009a00ff1877ac */ /* 0x000e620008000a00 */
[----:B------:R-:W-:-:S05]  /*1cf0*/  UIADD3 UR38, UPT, UPT, UR54, UR31, URZ ;  /* 0x0000001f36267290 */ /* 0x000fca000fffe0ff */
[----:B------:R-:W-:Y:S01]  /*1d00*/  UMOV UR6, UR7 ;  /* 0x0000000700067c82 */ /* 0x000fe20008000000 */
[----:B------:R-:W-:Y:S02]  /*1d10*/  UIADD3 UR7, UPT, UPT, -UR4, URZ, URZ ;  /* 0x000000ff04077290 */ /* 0x000fe4000fffe1ff */
[----:B----4-:R-:W-:Y:S02]  /*1d20*/  USHF.R.U32.HI UR6, URZ, UR8, UR6 ;  /* 0x00000008ff067299 */ /* 0x010fe40008011606 */
[----:B------:R-:W-:Y:S02]  /*1d30*/  UIADD3 UR8, UPT, UPT, -UR5, URZ, URZ ;  /* 0x000000ff05087290 */ /* 0x000fe4000fffe1ff */
[----:B------:R-:W-:Y:S02]  /*1d40*/  USEL UR14, UR4, UR6, !UP0 ;  /* 0x00000006040e7287 */ /* 0x000fe4000c000000 */
[----:B------:R-:W-:Y:S02]  /*1d50*/  UIMAD UR7, UR15, UR7, UR5 ;  /* 0x000000070f0772a4 */ /* 0x000fe4000f8e0205 */
[----:B------:R-:W-:-:S02]  /*1d60*/  UIADD3 UR6, UPT, UPT, -UR14, URZ, URZ ;  /* 0x000000ff0e067290 */ /* 0x000fc4000fffe1ff */
[----:B------:R-:W-:Y:S02]  /*1d70*/  UIMAD UR8, UR12, UR8, UR44 ;  /* 0x000000080c0872a4 */ /* 0x000fe4000f8e022c */
[----:B------:R-:W-:Y:S02]  /*1d80*/  UIMAD UR13, UR10, UR6, UR4 ;  /* 0x000000060a0d72a4 */ /* 0x000fe4000f8e0204 */
[----:B-1----:R-:W-:Y:S02]  /*1d90*/  UIMAD UR11, UR8, UR20, UR9 ;  /* 0x00000014080b72a4 */ /* 0x002fe4000f8e0209 */
[----:B------:R-:W-:Y:S01]  /*1da0*/  UIMAD UR12, UR7, UR21, UR16 ;  /* 0x00000015070c72a4 */ /* 0x000fe2000f8e0210 */
[----:B------:R-:W1:Y:S02]  /*1db0*/  LDCU.64 UR4, c[0x0][0x4f8] ;  /* 0x00009f00ff0477ac */ /* 0x000e640008000a00 */
[----:B------:R-:W4:Y:S01]  /*1dc0*/  LDCU UR6, c[0x0][0x500] ;  /* 0x0000a000ff0677ac */ /* 0x000f220008000800 */
[----:B------:R-:W-:Y:S01]  /*1dd0*/  UIMAD UR13, UR13, UR18, UR17 ;  /* 0x000000120d0d72a4 */ /* 0x000fe2000f8e0211 */
[----:B------:R-:W-:Y:S01]  /*1de0*/  UMOV UR27, URZ ;  /* 0x000000ff001b7c82 */ /* 0x000fe20008000000 */
[----:B------:R-:W-:Y:S01]  /*1df0*/  UMOV UR7, UR30 ;  /* 0x0000001e00077c82 */ /* 0x000fe20008000000 */
[----:B------:R-:W-:Y:S01]  /*1e00*/  UMOV UR20, URZ ;  /* 0x000000ff00147c82 */ /* 0x000fe20008000000 */
[----:B------:R-:W-:Y:S01]  /*1e10*/  UMOV UR21, URZ ;  /* 0x000000ff00157c82 */ /* 0x000fe20008000000 */
[----:B---3--:R-:W-:-:S07]  /*1e20*/  UMOV UR22, URZ ;  /* 0x000000ff00167c82 */ /* 0x008fce0008000000 */
.L_x_23:
[----:B------:R-:W-:Y:S01]  /*1e30*/  @!P2 MOV R3, 0x1000 ;  /* 0x000010000003a802 */ /* 0x000fe20000000f00 */
[----:B------:R-:W-:Y:S01]  /*1e40*/  ULEA UR9, UR7, UR36, 0x3 ;  /* 0x0000002407097291 */ /* 0x000fe2000f8e18ff */
[----:B--2---:R-:W-:Y:S11]  /*1e50*/  @P0 BRA `(.L_x_19) ;  /* 0x0000000000100947 */ /* 0x004ff60003800000 */
[----:B------:R-:W-:Y:S04]  /*1e60*/  MOV R4, UR26 ;  /* 0x0000001a00047c02 */ /* 0x000fe80008000f00 */
[----:B------:R-:W-:Y:S04]  /*1e70*/  SHF.L.U32 R4, R4, 0x1f, RZ ;  /* 0x0000001f04047819 */ /* 0x000fe800000006ff */
[----:B------:R-:W2:Y:S02]  /*1e80*/  SYNCS.PHASECHK.TRANS64.TRYWAIT P0, [UR9+0x1b0], R4 ;  /* 0x0001b004ff0075a7 */ /* 0x000ea40008001109 */
[----:B--2---:R-:W-:Y:S05]  /*1e90*/  @!P0 BRA `(.L_x_20) ;  /* 0x0000006c00c08947 */ /* 0x004fea0003800000 */
.L_x_19:
[----:B------:R3:W-:Y:S01]  /*1ea0*/  @!P2 SYNCS.ARRIVE.TRANS64 RZ, [UR9], R3 ;  /* 0x00000003ffffa9a7 */ /* 0x0007e20008000009 */
[----:B------:R-:W-:Y:S04]  /*1eb0*/  BSSY.RECONVERGENT B0, `(.L_x_21) ;  /* 0x0000003000007945 */ /* 0x000fe80003800200 */
[----:B------:R-:W-:Y:S05]  /*1ec0*/  @P3 BRA `(.L_x_22) ;  /* 0x0000000000043947 */ /* 0x000fea0003800000 */
[----:B-1--4-:R-:W-:Y:S05]  /*1ed0*/  BPT.TRAP 0x1 ;  /* 0x000000040000795c */ /* 0x012fea0000300000 */
.L_x_22:
[----:B-1--4-:R-:W-:Y:S05]  /*1ee0*/  BSYNC.RECONVERGENT B0 ;  /* 0x0000000000007941 */ /* 0x012fea0003800200 */
.L_x_21:
[----:B------:R-:W-:Y:S02]  /*1ef0*/  UIADD3 UR8, UPT, UPT, UR7, 0x1, URZ ;  /* 0x0000000107087890 */ /* 0x000fe4000fffe0ff */
[----:B------:R-:W-:Y:S02]  /*1f00*/  UIMAD UR15, UR20, UR23, UR4 ;  /* 0x00000017140f72a4 */ /* 0x000fe4000f8e0204 */
[----:B------:R-:W-:Y:S02]  /*1f10*/  UISETP.NE.AND UP0, UPT, UR8, 0x36, UPT ;  /* 0x000000360800788c */ /* 0x000fe4000bf05270 */
[----:B------:R-:W-:Y:S02]  /*1f20*/  ULEA UR16, UR7, UR36, 0xb ;  /* 0x0000002407107291 */ /* 0x000fe4000f8e58ff */
[----:B------:R-:W-:Y:S02]  /*1f30*/  USEL UR10, URZ, 0x1, UP0 ;  /* 0x00000001ff0a7887 */ /* 0x000fe40008000000 */
[----:B------:R-:W-:Y:S02]  /*1f40*/  USEL UR30, UR8, URZ, UP0 ;  /* 0x000000ff081e7287 */ /* 0x000fe40008000000 */
[----:B------:R-:W-:Y:S02]  /*1f50*/  ULOP3.LUT UR26, UR26, UR10, URZ, 0x3c, !UPT ;  /* 0x0000000a1a1a7292 */ /* 0x000fe4000f8e3cff */
[----:B------:R-:W-:Y:S02]  /*1f60*/  ULEA UR8, UR30, UR36, 0x3 ;  /* 0x000000241e087291 */ /* 0x000fe4000f8e18ff */
[----:B------:R-:W-:Y:S02]  /*1f70*/  UIADD3 UR34, UP0, UPT, UR42, 0x80, URZ ;  /* 0x000000802a227890 */ /* 0x000fe4000ff1e0ff */
[----:B------:R-:W-:Y:S01]  /*1f80*/  USHF.L.U32 UR10, UR27, 0x5, URZ ;  /* 0x000000051b0a7899 */ /* 0x000fe200080006ff */
[----:B--2---:R-:W-:Y:S01]  /*1f90*/  MOV R0, UR26 ;  /* 0x0000001a00007c02 */ /* 0x004fe20008000f00 */
[----:B------:R-:W-:Y:S02]  /*1fa0*/  UIADD3.X UR35, UPT, UPT, URZ, UR43, URZ, UP0, !UPT ;  /* 0x0000002bff237290 */ /* 0x000fe400087fe4ff */
[----:B------:R-:W-:Y:S01]  /*1fb0*/  UIADD3 UR32, UP3, UPT, UR42, 0x200, URZ ;  /* 0x000002002a207890 */ /* 0x000fe2000ff7e0ff */
[----:B------:R-:W-:Y:S01]  /*1fc0*/  SHF.L.U32 R0, R0, 0x1f, RZ ;  /* 0x0000001f00007819 */ /* 0x000fe200000006ff */
[----:B------:R-:W-:Y:S02]  /*1fd0*/  UIADD3 UR37, UPT, UPT, UR20, 0x1, URZ ;  /* 0x0000000114257890 */ /* 0x000fe4000fffe0ff */
[----:B------:R-:W-:Y:S01]  /*1fe0*/  UIADD3.X UR33, UPT, UPT, URZ, UR43, URZ, UP3, !UPT ;  /* 0x0000002bff217290 */ /* 0x000fe20009ffe4ff */
[----:B------:R1:W2:Y:S01]  /*1ff0*/  SYNCS.PHASECHK.TRANS64.TRYWAIT P0, [UR8+0x1b0], R0 ;  /* 0x0001b000ff0075a7 */ /* 0x0002a20008001108 */
[----:B------:R-:W-:Y:S02]  /*2000*/  UIMAD UR8, UR21, UR24, UR5 ;  /* 0x00000018150872a4 */ /* 0x000fe4000f8e0205 */
[----:B------:R-:W-:Y:S02]  /*2010*/  UIMAD UR7, UR22, UR25, UR6 ;  /* 0x00000019160772a4 */ /* 0x000fe4000f8e0206 */
[----:B------:R-:W-:Y:S02]  /*2020*/  ULEA UR15, UR8, UR15, 0x5 ;  /* 0x0000000f080f7291 */ /* 0x000fe4000f8e28ff */
[----:B------:R-:W-:Y:S02]  /*2030*/  UIADD3 UR8, UPT, UPT, UR16, 0x2600, URZ ;  /* 0x0000260010087890 */ /* 0x000fe4000fffe0ff */
[----:B------:R-:W-:Y:S02]  /*2040*/  ULEA UR7, UR7, UR15, 0xa ;  /* 0x0000000f07077291 */ /* 0x000fe4000f8e50ff */
[----:B------:R-:W-:Y:S02]  /*2050*/  UIADD3 UR16, UPT, UPT, UR16, 0x1d600, URZ ;  /* 0x0001d60010107890 */ /* 0x000fe4000fffe0ff */
[----:B------:R-:W-:Y:S02]  /*2060*/  UPRMT UR7, UR7, 0x5410, URZ ;  /* 0x0000541007077896 */ /* 0x000fe400080000ff */
[----:B------:R-:W-:Y:S02]  /*2070*/  UISETP.NE.AND UP2, UPT, UR37, UR45, UPT ;  /* 0x0000002d2500728c */ /* 0x000fe4000bf45270 */
[----:B------:R-:W-:Y:S02]  /*2080*/  UIADD3 UR29, UPT, UPT, UR21, 0x1, URZ ;  /* 0x00000001151d7890 */ /* 0x000fe4000fffe0ff */
[----:B------:R-:W-:Y:S02]  /*2090*/  UIADD3 UR28, UPT, UPT, UR22, 0x1, URZ ;  /* 0x00000001161c7890 */ /* 0x000fe4000fffe0ff */
[----:B------:R-:W-:Y:S01]  /*20a0*/  UIADD3 UR31, UPT, UPT, UR31, 0x1, URZ ;  /* 0x000000011f1f7890 */ /* 0x000fe2000fffe0ff */
[----:B------:R4:W-:Y:S01]  /*20b0*/  UTMALDG.5D.IM2COL [UR8], [UR34], UR7 ;  /* 0x00000008220073b4 */ /* 0x0009e20008060007 */
[----:B------:R-:W-:Y:S01]  /*20c0*/  UMOV UR46, 0x0 ;  /* 0x00000000002e7882 */ /* 0x000fe20000000000 */
[----:B------:R-:W-:Y:S01]  /*20d0*/  UMOV UR47, 0x10000000 ;  /* 0x10000000002f7882 */ /* 0x000fe20000000000 */
[----:B------:R-:W-:Y:S01]  /*20e0*/  UMOV UR17, UR9 ;  /* 0x0000000900117c82 */ /* 0x000fe20008000000 */
[----:B------:R-:W-:Y:S01]  /*20f0*/  @UP2 UIADD3 UR29, UPT, UPT, UR21, URZ, URZ ;  /* 0x000000ff151d2290 */ /* 0x000fe2000fffe0ff */
[----:B------:R-:W-:Y:S03]  /*2100*/  UMOV UR18, UR10 ;  /* 0x0000000a00127c82 */ /* 0x000fe60008000000 */
[----:B------:R-:W-:Y:S01]  /*2110*/  UISETP.NE.AND UP1, UPT, UR29, UR40, UPT ;  /* 0x000000281d00728c */ /* 0x000fe2000bf25270 */
[----:B------:R3:W-:Y:S10]  /*2120*/  UTMALDG.5D [UR16], [UR32], desc[UR46] ;  /* 0x00002e10200075b4 */ /* 0x0007f40008021000 */
[----:B------:R-:W-:Y:S04]  /*2130*/  @UP1 UIADD3 UR28, UPT, UPT, UR22, URZ, URZ ;  /* 0x000000ff161c1290 */ /* 0x000fe8000fffe0ff */
[----:B------:R-:W-:Y:S02]  /*2140*/  UISETP.NE.AND UP0, UPT, UR28, UR41, UPT ;  /* 0x000000291c00728c */ /* 0x000fe4000bf05270 */
[----:B----4-:R-:W-:Y:S09]  /*2150*/  UIADD3 UR8, UPT, UPT, UR27, 0x1, URZ ;  /* 0x000000011b087890 */ /* 0x010ff2000fffe0ff */
[----:B------:R-:W-:Y:S01]  /*2160*/  @UP0 UIADD3 UR8, UPT, UPT, UR27, URZ, URZ ;  /* 0x000000ff1b080290 */ /* 0x000fe2000fffe0ff */
[----:B------:R-:W-:Y:S06]  /*2170*/  UMOV UR7, UR30 ;  /* 0x0000001e00077c82 */ /* 0x000fec0008000000 */
[----:B------:R-:W-:Y:S01]  /*2180*/  UMOV UR27, UR8 ;  /* 0x00000008001b7c82 */ /* 0x000fe20008000000 */
[----:B---3--:R-:W-:Y:S02]  /*2190*/  USEL UR22, UR28, URZ, UP0 ;  /* 0x000000ff1c167287 */ /* 0x008fe40008000000 */
[----:B------:R-:W-:Y:S02]  /*21a0*/  UISETP.NE.AND UP0, UPT, UR31, UR38, UPT ;  /* 0x000000261f00728c */ /* 0x000fe4000bf05270 */
[----:B------:R-:W-:Y:S02]  /*21b0*/  USEL UR20, UR37, URZ, UP2 ;  /* 0x000000ff25147287 */ /* 0x000fe40009000000 */
[----:B------:R-:W-:Y:S05]  /*21c0*/  USEL UR21, UR29, URZ, UP1 ;  /* 0x000000ff1d157287 */ /* 0x000fea0008800000 */
[----:B-1----:R-:W-:Y:S07]  /*21d0*/  BRA.U UP0, `(.L_x_23) ;  /* 0xfffffffd00147547 */ /* 0x002fee000b83ffff */
.L_x_18:
[----:B------:R-:W-:Y:S01]  /*21e0*/  ULEA UR4, UR30, UR36, 0x3 ;  /* 0x000000241e047291 */ /* 0x000fe2000f8e18ff */
[----:B-1----:R-:W-:Y:S01]  /*21f0*/  MOV R0, UR26 ;  /* 0x0000001a00007c02 */ /* 0x002fe20008000f00 */
[----:B------:R-:W-:Y:S01]  /*2200*/  @!P1 SYNCS.ARRIVE.TRANS64.A1T0 RZ, [UR36+0x378], RZ ;  /* 0x000378ffffff99a7 */ /* 0x000fe20008100024 */
[----:B------:R-:W-:Y:S02]  /*2210*/  UISETP.GE.AND UP0, UPT, UR50, 0x1, UPT ;  /* 0x000000013200788c */ /* 0x000fe4000bf06270 */
[----:B------:R-:W-:-:S04]  /*2220*/  SHF.L.U32 R0, R0, 0x1f, RZ ;  /* 0x0000001f00007819 */ /* 0x000fc800000006ff */
[----:B--2---:R1:W2:Y:S03]  /*2230*/  SYNCS.PHASECHK.TRANS64.TRYWAIT P0, [UR4+0x1b0], R0 ;  /* 0x0001b000ff0075a7 */ /* 0x0042a60008001104 */
[----:B------:R-:W-:Y:S05]  /*2240*/  BRA.U !UP0, `(.L_x_24) ;  /* 0x00000005088c7547 */ /* 0x000fea000b800000 */
[----:B------:R-:W3:Y:S01]  /*2250*/  LDCU.128 UR8, c[0x0][0x480] ;  /* 0x00009000ff0877ac */ /* 0x000ee20008000c00 */
[----:B------:R-:W4:Y:S01]  /*2260*/  LDCU.128 UR32, c[0x0][0x490] ;  /* 0x00009200ff2077ac */ /* 0x000f220008000c00 */
[----:B------:R-:W1:Y:S01]  /*2270*/  LDCU.64 UR28, c[0x0][0x4c0] ;  /* 0x00009800ff1c77ac */ /* 0x000e620008000a00 */
[----:B------:R-:W1:Y:S01]  /*2280*/  LDCU UR13, c[0x0][0x4c8] ;  /* 0x00009900ff0d77ac */ /* 0x000e620008000800 */
[----:B------:R-:W1:Y:S01]  /*2290*/  LDCU.64 UR16, c[0x0][0x4f0] ;  /* 0x00009e00ff1077ac */ /* 0x000e620008000a00 */
[----:B---3--:R-:W-:Y:S02]  /*22a0*/  UIMAD.WIDE.U32 UR4, UR44, UR9, URZ ;  /* 0x000000092c0472a5 */ /* 0x008fe4000f8e00ff */
[----:B------:R-:W-:Y:S02]  /*22b0*/  UISETP.NE.AND UP0, UPT, UR8, 0x1, UPT ;  /* 0x000000010800788c */ /* 0x000fe4000bf05270 */
[----:B------:R-:W-:Y:S01]  /*22c0*/  USHF.R.U32.HI UR5, URZ, UR10, UR5 ;  /* 0x0000000aff057299 */ /* 0x000fe20008011605 */
[----:B------:R-:W3:Y:S03]  /*22d0*/  LDCU UR9, c[0x0][0x4a0] ;  /* 0x00009400ff0977ac */ /* 0x000ee60008000800 */
[----:B------:R-:W-:-:S02]  /*22e0*/  USEL UR5, UR44, UR5, !UP0 ;  /* 0x000000052c057287 */ /* 0x000fc4000c000000 */
[----:B------:R-:W-:Y:S02]  /*22f0*/  UISETP.NE.AND UP0, UPT, UR11, 0x1, UPT ;  /* 0x000000010b00788c */ /* 0x000fe4000bf05270 */
[----:B----4-:R-:W-:Y:S01]  /*2300*/  UIMAD.WIDE.U32 UR6, UR5, UR32, URZ ;  /* 0x00000020050672a5 */ /* 0x010fe2000f8e00ff */
[----:B------:R-:W1:Y:S01]  /*2310*/  LDCU UR10, c[0x0][0x4ec] ;  /* 0x00009d80ff0a77ac */ /* 0x000e620008000800 */
[----:B------:R-:W4:Y:S05]  /*2320*/  LDCU UR46, c[0x0][0x38c] ;  /* 0x00007180ff2e77ac */ /* 0x000f2a0008000800 */
[----:B------:R-:W-:Y:S01]  /*2330*/  UMOV UR4, UR7 ;  /* 0x0000000700047c82 */ /* 0x000fe20008000000 */
[----:B------:R-:W1:Y:S01]  /*2340*/  LDCU UR23, c[0x0][0x4cc] ;  /* 0x00009980ff1777ac */ /* 0x000e620008000800 */
[----:B------:R-:W-:Y:S01]  /*2350*/  USHF.R.U32.HI UR4, URZ, UR33, UR4 ;  /* 0x00000021ff047299 */ /* 0x000fe20008011604 */
[----:B------:R-:W1:Y:S03]  /*2360*/  LDCU.64 UR40, c[0x0][0x390] ;  /* 0x00007200ff2877ac */ /* 0x000e660008000a00 */
[----:B------:R-:W-:-:S02]  /*2370*/  USEL UR4, UR5, UR4, !UP0 ;  /* 0x0000000405047287 */ /* 0x000fc4000c000000 */
[----:B------:R-:W-:Y:S02]  /*2380*/  UISETP.NE.AND UP0, UPT, UR34, 0x1, UPT ;  /* 0x000000012200788c */ /* 0x000fe4000bf05270 */
[----:B------:R-:W-:Y:S01]  /*2390*/  UIMAD.WIDE.U32 UR6, UR4, UR35, URZ ;  /* 0x00000023040672a5 */ /* 0x000fe2000f8e00ff */
[----:B------:R-:W1:Y:S01]  /*23a0*/  LDCU.64 UR24, c[0x0][0x4d0] ;  /* 0x00009a00ff1877ac */ /* 0x000e620008000a00 */
[----:B------:R-:W-:-:S05]  /*23b0*/  UIADD3 UR38, UPT, UPT, UR50, UR38, URZ ;  /* 0x0000002632267290 */ /* 0x000fca000fffe0ff */
[----:B------:R-:W-:Y:S01]  /*23c0*/  UMOV UR6, UR7 ;  /* 0x0000000700067c82 */ /* 0x000fe20008000000 */
[----:B------:R-:W-:Y:S02]  /*23d0*/  UIADD3 UR7, UPT, UPT, -UR5, URZ, URZ ;  /* 0x000000ff05077290 */ /* 0x000fe4000fffe1ff */
[----:B---3--:R-:W-:Y:S02]  /*23e0*/  USHF.R.U32.HI UR6, URZ, UR9, UR6 ;  /* 0x00000009ff067299 */ /* 0x008fe40008011606 */
[----:B------:R-:W-:Y:S02]  /*23f0*/  UIMAD UR7, UR8, UR7, UR44 ;  /* 0x00000007080772a4 */ /* 0x000fe4000f8e022c */
[----:B------:R-:W-:Y:S02]  /*2400*/  USEL UR14, UR4, UR6, !UP0 ;  /* 0x00000006040e7287 */ /* 0x000fe4000c000000 */
[----:B------:R-:W-:Y:S02]  /*2410*/  UIADD3 UR6, UPT, UPT, -UR4, URZ, URZ ;  /* 0x000000ff04067290 */ /* 0x000fe4000fffe1ff */
[----:B------:R-:W-:-:S02]  /*2420*/  UIADD3 UR9, UPT, UPT, -UR14, URZ, URZ ;  /* 0x000000ff0e097290 */ /* 0x000fc4000fffe1ff */
[----:B------:R-:W-:Y:S02]  /*2430*/  UIMAD UR12, UR11, UR6, UR5 ;  /* 0x000000060b0c72a4 */ /* 0x000fe4000f8e0205 */
[----:B------:R-:W-:Y:S02]  /*2440*/  UIMAD UR9, UR34, UR9, UR4 ;  /* 0x00000009220972a4 */ /* 0x000fe4000f8e0204 */
[----:B-1----:R-:W-:Y:S01]  /*2450*/  UIMAD UR11, UR7, UR28, UR10 ;  /* 0x0000001c070b72a4 */ /* 0x002fe2000f8e020a */
[----:B------:R-:W1:Y:S02]  /*2460*/  LDCU.64 UR4, c[0x0][0x4f8] ;  /* 0x00009f00ff0477ac */ /* 0x000e640008000a00 */
[----:B------:R-:W3:Y:S01]  /*2470*/  LDCU UR6, c[0x0][0x500] ;  /* 0x0000a000ff0677ac */ /* 0x000ee20008000800 */
[----:B------:R-:W-:Y:S02]  /*2480*/  UIMAD UR12, UR12, UR29, UR16 ;  /* 0x0000001d0c0c72a4 */ /* 0x000fe4000f8e0210 */
[----:B------:R-:W-:Y:S01]  /*2490*/  UIMAD UR13, UR9, UR13, UR17 ;  /* 0x0000000d090d72a4 */ /* 0x000fe2000f8e0211 */
[----:B------:R-:W-:Y:S01]  /*24a0*/  UMOV UR37, UR50 ;  /* 0x0000003200257c82 */ /* 0x000fe20008000000 */
[----:B----4-:R-:W-:-:S10]  /*24b0*/  UMOV UR7, UR30 ;  /* 0x0000001e00077c82 */ /* 0x010fd40008000000 */
.L_x_29:
[----:B------:R-:W-:Y:S01]  /*24c0*/  @!P2 MOV R3, 0x1000 ;  /* 0x000010000003a802 */ /* 0x000fe20000000f00 */
[----:B------:R-:W-:Y:S01]  /*24d0*/  ULEA UR9, UR7, UR36, 0x3 ;  /* 0x0000002407097291 */ /* 0x000fe2000f8e18ff */
[----:B--2---:R-:W-:Y:S11]  /*24e0*/  @P0 BRA `(.L_x_25) ;  /* 0x0000000000100947 */ /* 0x004ff60003800000 */
[----:B------:R-:W-:Y:S04]  /*24f0*/  MOV R4, UR26 ;  /* 0x0000001a00047c02 */ /* 0x000fe80008000f00 */
[----:B------:R-:W-:Y:S04]  /*2500*/  SHF.L.U32 R4, R4, 0x1f, RZ ;  /* 0x0000001f04047819 */ /* 0x000fe800000006ff */
[----:B------:R-:W2:Y:S02]  /*2510*/  SYNCS.PHASECHK.TRANS64.TRYWAIT P0, [UR9+0x1b0], R4 ;  /* 0x0001b004ff0075a7 */ /* 0x000ea40008001109 */
[----:B--2---:R-:W-:Y:S05]  /*2520*/  @!P0 BRA `(.L_x_26) ;  /* 0x0000006800348947 */ /* 0x004fea0003800000 */
.L_x_25:
[----:B------:R4:W-:Y:S01]  /*2530*/  @!P2 SYNCS.ARRIVE.TRANS64 RZ, [UR9], R3 ;  /* 0x00000003ffffa9a7 */ /* 0x0009e20008000009 */
[----:B------:R-:W-:Y:S04]  /*2540*/  BSSY.RECONVERGENT B0, `(.L_x_27) ;  /* 0x0000003000007945 */ /* 0x000fe80003800200 */
[----:B------:R-:W-:Y:S05]  /*2550*/  @P3 BRA `(.L_x_28) ;  /* 0x0000000000043947 */ /* 0x000fea0003800000 */
[----:B-1-3--:R-:W-:Y:S05]  /*2560*/  BPT.TRAP 0x1 ;  /* 0x000000040000795c */ /* 0x00afea0000300000 */
.L_x_28:
[----:B-1-3--:R-:W-:Y:S05]  /*2570*/  BSYNC.RECONVERGENT B0 ;  /* 0x0000000000007941 */ /* 0x00afea0003800200 */
.L_x_27:
[----:B------:R-:W-:Y:S02]  /*2580*/  UIADD3 UR8, UPT, UPT, UR7, 0x1, URZ ;  /* 0x0000000107087890 */ /* 0x000fe4000fffe0ff */
[----:B------:R-:W-:Y:S02]  /*2590*/  UIMAD UR16, UR20, UR23, UR4 ;  /* 0x00000017141072a4 */ /* 0x000fe4000f8e0204 */
[----:B------:R-:W-:Y:S02]  /*25a0*/  UISETP.NE.AND UP0, UPT, UR8, 0x36, UPT ;  /* 0x000000360800788c */ /* 0x000fe4000bf05270 */
[----:B------:R-:W-:Y:S02]  /*25b0*/  UIMAD UR15, UR21, UR24, UR5 ;  /* 0x00000018150f72a4 */ /* 0x000fe4000f8e0205 */
[----:B------:R-:W-:Y:S02]  /*25c0*/  USEL UR10, URZ, 0x1, UP0 ;  /* 0x00000001ff0a7887 */ /* 0x000fe40008000000 */
[----:B------:R-:W-:Y:S02]  /*25d0*/  USEL UR30, UR8, URZ, UP0 ;  /* 0x000000ff081e7287 */ /* 0x000fe40008000000 */
[----:B------:R-:W-:Y:S02]  /*25e0*/  ULOP3.LUT UR26, UR26, UR10, URZ, 0x3c, !UPT ;  /* 0x0000000a1a1a7292 */ /* 0x000fe4000f8e3cff */
[----:B------:R-:W-:Y:S02]  /*25f0*/  ULEA UR8, UR30, UR36, 0x3 ;  /* 0x000000241e087291 */ /* 0x000fe4000f8e18ff */
[----:B------:R-:W-:Y:S02]  /*2600*/  ULEA UR18, UR7, UR36, 0xb ;  /* 0x0000002407127291 */ /* 0x000fe4000f8e58ff */
[----:B------:R-:W-:Y:S01]  /*2610*/  UIMAD UR7, UR22, UR25, UR6 ;  /* 0x00000019160772a4 */ /* 0x000fe2000f8e0206 */
[----:B--2---:R-:W-:Y:S01]  /*2620*/  MOV R0, UR26 ;  /* 0x0000001a00007c02 */ /* 0x004fe20008000f00 */
[----:B------:R-:W-:Y:S02]  /*2630*/  ULEA UR15, UR15, UR16, 0x5 ;  /* 0x000000100f0f7291 */ /* 0x000fe4000f8e28ff */
[----:B------:R-:W-:Y:S01]  /*2640*/  UIADD3 UR34, UP0, UPT, UR42, 0x80, URZ ;  /* 0x000000802a227890 */ /* 0x000fe2000ff1e0ff */
[----:B------:R-:W-:Y:S01]  /*2650*/  SHF.L.U32 R0, R0, 0x1f, RZ ;  /* 0x0000001f00007819 */ /* 0x000fe200000006ff */
[----:B------:R-:W-:Y:S02]  /*2660*/  ULEA UR7, UR7, UR15, 0xa ;  /* 0x0000000f07077291 */ /* 0x000fe4000f8e50ff */
[----:B------:R-:W-:Y:S01]  /*2670*/  USHF.L.U32 UR10, UR27, 0x5, URZ ;  /* 0x000000051b0a7899 */ /* 0x000fe200080006ff */
[----:B------:R1:W2:Y:S01]  /*2680*/  SYNCS.PHASECHK.TRANS64.TRYWAIT P0, [UR8+0x1b0], R0 ;  /* 0x0001b000ff0075a7 */ /* 0x0002a20008001108 */
[----:B------:R-:W-:Y:S02]  /*2690*/  UIADD3.X UR35, UPT, UPT, URZ, UR43, URZ, UP0, !UPT ;  /* 0x0000002bff237290 */ /* 0x000fe400087fe4ff */
[----:B------:R-:W-:Y:S02]  /*26a0*/  UIADD3 UR8, UPT, UPT, UR18, 0x2600, URZ ;  /* 0x0000260012087890 */ /* 0x000fe4000fffe0ff */
[----:B------:R-:W-:Y:S02]  /*26b0*/  UPRMT UR7, UR7, 0x5410, URZ ;  /* 0x0000541007077896 */ /* 0x000fe400080000ff */
[----:B------:R-:W-:Y:S02]  /*26c0*/  UIADD3 UR32, UP3, UPT, UR42, 0x200, URZ ;  /* 0x000002002a207890 */ /* 0x000fe4000ff7e0ff */
[----:B------:R-:W-:Y:S02]  /*26d0*/  UIADD3 UR16, UPT, UPT, UR18, 0x1d600, URZ ;  /* 0x0001d60012107890 */ /* 0x000fe4000fffe0ff */
[----:B------:R-:W-:Y:S02]  /*26e0*/  UIADD3.X UR33, UPT, UPT, URZ, UR43, URZ, UP3, !UPT ;  /* 0x0000002bff217290 */ /* 0x000fe40009ffe4ff */
[----:B------:R-:W-:Y:S01]  /*26f0*/  UIADD3 UR31, UPT, UPT, UR20, 0x1, URZ ;  /* 0x00000001141f7890 */ /* 0x000fe2000fffe0ff */
[----:B------:R3:W-:Y:S01]  /*2700*/  UTMALDG.5D.IM2COL [UR8], [UR34], UR7 ;  /* 0x00000008220073b4 */ /* 0x0007e20008060007 */
[----:B------:R-:W-:Y:S02]  /*2710*/  UIADD3 UR29, UPT, UPT, UR21, 0x1, URZ ;  /* 0x00000001151d7890 */ /* 0x000fe4000fffe0ff */
[----:B------:R-:W-:Y:S02]  /*2720*/  UISETP.NE.AND UP2, UPT, UR31, UR46, UPT ;  /* 0x0000002e1f00728c */ /* 0x000fe4000bf45270 */
[----:B------:R-:W-:Y:S01]  /*2730*/  UIADD3 UR28, UPT, UPT, UR22, 0x1, URZ ;  /* 0x00000001161c7890 */ /* 0x000fe2000fffe0ff */
[----:B------:R-:W-:Y:S01]  /*2740*/  UMOV UR44, 0x0 ;  /* 0x00000000002c7882 */ /* 0x000fe20000000000 */
[----:B------:R-:W-:Y:S01]  /*2750*/  UMOV UR45, 0x10000000 ;  /* 0x10000000002d7882 */ /* 0x000fe20000000000 */
[----:B------:R-:W-:Y:S01]  /*2760*/  UMOV UR17, UR9 ;  /* 0x0000000900117c82 */ /* 0x000fe20008000000 */
[----:B------:R-:W-:Y:S02]  /*2770*/  UMOV UR18, UR10 ;  /* 0x0000000a00127c82 */ /* 0x000fe40008000000 */
[----:B------:R4:W-:Y:S03]  /*2780*/  UTMALDG.5D [UR16], [UR32], desc[UR44] ;  /* 0x00002c10200075b4 */ /* 0x0009e60008021000 */
[----:B------:R-:W-:Y:S04]  /*2790*/  @UP2 UIADD3 UR29, UPT, UPT, UR21, URZ, URZ ;  /* 0x000000ff151d2290 */ /* 0x000fe8000fffe0ff */
[----:B------:R-:W-:Y:S11]  /*27a0*/  UISETP.NE.AND UP1, UPT, UR29, UR40, UPT ;  /* 0x000000281d00728c */ /* 0x000ff6000bf25270 */
[----:B------:R-:W-:Y:S04]  /*27b0*/  @UP1 UIADD3 UR28, UPT, UPT, UR22, URZ, URZ ;  /* 0x000000ff161c1290 */ /* 0x000fe8000fffe0ff */
[----:B------:R-:W-:Y:S02]  /*27c0*/  UISETP.NE.AND UP0, UPT, UR28, UR41, UPT ;  /* 0x000000291c00728c */ /* 0x000fe4000bf05270 */
[----:B---3--:R-:W-:Y:S02]  /*27d0*/  UIADD3 UR8, UPT, UPT, UR27, 0x1, URZ ;  /* 0x000000011b087890 */ /* 0x008fe4000fffe0ff */
[----:B------:R-:W-:Y:S07]  /*27e0*/  UIADD3 UR7, UPT, UPT, UR37, -0x1, URZ ;  /* 0xffffffff25077890 */ /* 0x000fee000fffe0ff */
[----:B------:R-:W-:Y:S07]  /*27f0*/  @UP0 UIADD3 UR8, UPT, UPT, UR27, URZ, URZ ;  /* 0x000000ff1b080290 */ /* 0x000fee000fffe0ff */
[----:B------:R-:W-:Y:S01]  /*2800*/  UMOV UR27, UR8 ;  /* 0x00000008001b7c82 */ /* 0x000fe20008000000 */
[----:B----4-:R-:W-:Y:S02]  /*2810*/  USEL UR22, UR28, URZ, UP0 ;  /* 0x000000ff1c167287 */ /* 0x010fe40008000000 */
[----:B------:R-:W-:Y:S02]  /*2820*/  UISETP.GT.U32.AND UP0, UPT, UR37, 0x1, UPT ;  /* 0x000000012500788c */ /* 0x000fe4000bf04070 */
[----:B------:R-:W-:Y:S02]  /*2830*/  USEL UR20, UR31, URZ, UP2 ;  /* 0x000000ff1f147287 */ /* 0x000fe40009000000 */
[----:B------:R-:W-:Y:S01]  /*2840*/  USEL UR21, UR29, URZ, UP1 ;  /* 0x000000ff1d157287 */ /* 0x000fe20008800000 */
[----:B------:R-:W-:Y:S01]  /*2850*/  UMOV UR37, UR7 ;  /* 0x0000000700257c82 */ /* 0x000fe20008000000 */
[----:B------:R-:W-:Y:S03]  /*2860*/  UMOV UR7, UR30 ;  /* 0x0000001e00077c82 */ /* 0x000fe60008000000 */
[----:B-1----:R-:W-:Y:S07]  /*2870*/  BRA.U UP0, `(.L_x_29) ;  /* 0xfffffffd00107547 */ /* 0x002fee000b83ffff */
.L_x_24:
[----:B------:R-:W-:Y:S01]  /*2880*/  SHF.L.U32 R3, R2, 0x1f, RZ ;  /* 0x0000001f02037819 */ /* 0x000fe200000006ff */
[----:B------:R-:W-:-:S03]  /*2890*/  NOP ;  /* 0x0000000000007918 */ /* 0x000fc60000000000 */
[----:B--2---:R-:W2:Y:S02]  /*28a0*/  SYNCS.PHASECHK.TRANS64.TRYWAIT P0, [UR36+0x380], R3 ;  /* 0x00038003ff0075a7 */ /* 0x004ea40008001124 */
[----:B--2---:R-:W-:Y:S05]  /*28b0*/  @!P0 BRA `(.L_x_30) ;  /* 0x0000006400688947 */ /* 0x004fea0003800000 */
.L_x_141:
[----:B------:R-:W2:Y:S01]  /*28c0*/  LDS.128 R4, [UR36+0x3c0] ;  /* 0x0003c024ff047984 */ /* 0x000ea20008000c00 */
[----:B------:R-:W-:Y:S02]  /*28d0*/  UIADD3 UR4, UPT, UPT, UR36, 0x388, URZ ;  /* 0x0000038824047890 */ /* 0x000fe4000fffe0ff */
[----:B------:R-:W-:Y:S01]  /*28e0*/  UISETP.GE.AND UP0, UPT, UR39, 0x1, UPT ;  /* 0x000000012700788c */ /* 0x000fe2000bf06270 */
[----:B------:R-:W-:Y:S01]  /*28f0*/  @!PT LDS RZ, [RZ] ;  /* 0x00000000fffff984 */ /* 0x000fe20000000800 */
[----:B------:R-:W-:Y:S01]  /*2900*/  @!PT LDS RZ, [RZ] ;  /* 0x00000000fffff984 */ /* 0x000fe20000000800 */
[----:B------:R-:W-:Y:S01]  /*2910*/  @!PT LDS RZ, [RZ] ;  /* 0x00000000fffff984 */ /* 0x000fe20000000800 */
[----:B------:R-:W-:Y:S01]  /*2920*/  @!PT LDS RZ, [RZ] ;  /* 0x00000000fffff984 */ /* 0x000fe20000000800 */
[----:B------:R3:W-:Y:S06]  /*2930*/  MEMBAR.ALL.CTA ;  /* 0x0000000000007992 */ /* 0x0007ec0000008000 */
[----:B---3--:R-:W3:Y:S01]  /*2940*/  FENCE.VIEW.ASYNC.S ;  /* 0x00000000000073c6 */ /* 0x008ee20000000000 */
[----:B------:R-:W-:-:S09]  /*2950*/  UPRMT UR4, URZ, 0x654, UR4 ;  /* 0x00000654ff047896 */ /* 0x000fd20008000004 */
[----:B---3--:R-:W-:Y:S01]  /*2960*/  SYNCS.ARRIVE.TRANS64.RED.A1T0 RZ, [UR4], RZ ;  /* 0x000000ffffff79a7 */ /* 0x008fe20008100404 */
[----:B--2---:R-:W-:-:S13]  /*2970*/  LOP3.LUT P0, RZ, R6, 0x1, RZ, 0xc0, !PT ;  /* 0x0000000106ff7812 */ /* 0x004fda000780c0ff */
[----:B------:R-:W-:Y:S01]  /*2980*/  VOTEU.ANY UP1, P0 ;  /* 0x0000000000ff7886 */ /* 0x000fe20000020100 */
[----:B------:R-:W-:-:S13]  /*2990*/  PLOP3.LUT P0, PT, PT, PT, UP1, 0x80, 0x8 ;  /* 0x000000000008781c */ /* 0x000fda0003f0f018 */
[----:B-1----:R-:W-:Y:S02]  /*29a0*/  @P0 MOV R0, R4 ;  /* 0x0000000400000202 */ /* 0x002fe40000000f00 */
[----:B------:R-:W-:Y:S02]  /*29b0*/  @P0 LOP3.LUT R4, R5, 0xffff, RZ, 0xc0, !PT ;  /* 0x0000ffff05040812 */ /* 0x000fe400078ec0ff */
[----:B------:R-:W-:Y:S02]  /*29c0*/  @P0 R2UR UR6, R0 ;  /* 0x00000000000602ca */ /* 0x000fe400000e0000 */
[----:B------:R-:W-:-:S11]  /*29d0*/  @P0 R2UR UR5, R4 ;  /* 0x00000000040502ca */ /* 0x000fd600000e0000 */
[----:B------:R-:W-:Y:S02]  /*29e0*/  @UP1 UMOV UR49, UR6 ;  /* 0x0000000600311c82 */ /* 0x000fe40008000000 */
[----:B------:R-:W-:Y:S01]  /*29f0*/  @UP1 UMOV UR48, UR5 ;  /* 0x0000000500301c82 */ /* 0x000fe20008000000 */
[----:B------:R-:W-:Y:S05]  /*2a00*/  BRA.U !UP0, `(.L_x_31) ;  /* 0x0000000108d47547 */ /* 0x000fea000b800000 */
[----:B------:R-:W1:Y:S01]  /*2a10*/  LDCU.128 UR16, c[0x0][0xc10] ;  /* 0x00018200ff1077ac */ /* 0x000e620008000c00 */
[----:B------:R-:W2:Y:S01]  /*2a20*/  LDCU UR20, c[0x0][0xc20] ;  /* 0x00018400ff1477ac */ /* 0x000ea20008000800 */
[----:B------:R-:W3:Y:S01]  /*2a30*/  LDCU UR13, c[0x0][0xc0c] ;  /* 0x00018180ff0d77ac */ /* 0x000ee20008000800 */
[----:B------:R-:W4:Y:S01]  /*2a40*/  LDCU.64 UR14, c[0x0][0xc28] ;  /* 0x00018500ff0e77ac */ /* 0x000f220008000a00 */
[----:B------:R-:W-:Y:S02]  /*2a50*/  UISETP.NE.AND UP3, UPT, UR39, 0x1, UPT ;  /* 0x000000012700788c */ /* 0x000fe4000bf65270 */
[----:B-1----:R-:W-:Y:S02]  /*2a60*/  UIMAD.WIDE.U32 UR4, UR51, UR19, URZ ;  /* 0x00000013330472a5 */ /* 0x002fe4000f8e00ff */
[----:B------:R-:W-:Y:S02]  /*2a70*/  UIMAD.WIDE.U32 UR6, UR52, UR16, URZ ;  /* 0x00000010340672a5 */ /* 0x000fe4000f8e00ff */
[----:B------:R-:W-:-:S02]  /*2a80*/  UISETP.NE.AND UP0, UPT, UR18, 0x1, UPT ;  /* 0x000000011200788c */ /* 0x000fc4000bf05270 */
[----:B------:R-:W-:Y:S01]  /*2a90*/  UIMAD.WIDE.U32 UR10, UR48, UR19, URZ ;  /* 0x00000013300a72a5 */ /* 0x000fe2000f8e00ff */
[----:B------:R-:W-:Y:S01]  /*2aa0*/  UMOV UR4, UR5 ;  /* 0x0000000500047c82 */ /* 0x000fe20008000000 */
[----:B---3--:R-:W-:Y:S02]  /*2ab0*/  UISETP.NE.AND UP2, UPT, UR13, 0x1, UPT ;  /* 0x000000010d00788c */ /* 0x008fe4000bf45270 */
[----:B--2---:R-:W-:Y:S02]  /*2ac0*/  USHF.R.U32.HI UR5, URZ, UR20, UR4 ;  /* 0x00000014ff057299 */ /* 0x004fe40008011604 */
[----:B------:R-:W-:Y:S01]  /*2ad0*/  UIMAD.WIDE.U32 UR8, UR49, UR16, URZ ;  /* 0x00000010310872a5 */ /* 0x000fe2000f8e00ff */
[----:B------:R-:W-:Y:S01]  /*2ae0*/  UMOV UR4, UR7 ;  /* 0x0000000700047c82 */ /* 0x000fe20008000000 */
[----:B------:R-:W-:Y:S02]  /*2af0*/  USEL UR5, UR51, UR5, !UP0 ;  /* 0x0000000533057287 */ /* 0x000fe4000c000000 */
[----:B------:R-:W-:-:S02]  /*2b00*/  USHF.R.U32.HI UR4, URZ, UR17, UR4 ;  /* 0x00000011ff047299 */ /* 0x000fc40008011604 */
[----:B----4-:R-:W-:Y:S02]  /*2b10*/  UIMAD.WIDE.U32 UR6, UR5, UR14, URZ ;  /* 0x0000000e050672a5 */ /* 0x010fe4000f8e00ff */
[----:B------:R-:W-:Y:S01]  /*2b20*/  USEL UR12, UR52, UR4, !UP2 ;  /* 0x00000004340c7287 */ /* 0x000fe2000d000000 */
[----:B------:R-:W-:Y:S02]  /*2b30*/  UMOV UR8, UR9 ;  /* 0x0000000900087c82 */ /* 0x000fe40008000000 */
[----:B------:R-:W-:Y:S01]  /*2b40*/  UMOV UR4, UR11 ;  /* 0x0000000b00047c82 */ /* 0x000fe20008000000 */
[----:B------:R-:W-:Y:S01]  /*2b50*/  UIMAD.WIDE.U32 UR10, UR12, UR14, URZ ;  /* 0x0000000e0c0a72a5 */ /* 0x000fe2000f8e00ff */
[----:B------:R-:W-:Y:S01]  /*2b60*/  UMOV UR6, UR7 ;  /* 0x0000000700067c82 */ /* 0x000fe20008000000 */
[----:B------:R-:W-:Y:S02]  /*2b70*/  USHF.R.U32.HI UR4, URZ, UR20, UR4 ;  /* 0x00000014ff047299 */ /* 0x000fe40008011604 */
[----:B------:R-:W-:-:S02]  /*2b80*/  @UP3 USHF.R.U32.HI UR5, URZ, UR15, UR6 ;  /* 0x0000000fff053299 */ /* 0x000fc40008011606 */
[----:B------:R-:W-:Y:S01]  /*2b90*/  USHF.R.U32.HI UR17, URZ, UR17, UR8 ;  /* 0x00000011ff117299 */ /* 0x000fe20008011608 */
[----:B------:R-:W-:Y:S01]  /*2ba0*/  UMOV UR6, UR11 ;  /* 0x0000000b00067c82 */ /* 0x000fe20008000000 */
[----:B------:R-:W-:Y:S02]  /*2bb0*/  USEL UR4, UR48, UR4, !UP0 ;  /* 0x0000000430047287 */ /* 0x000fe4000c000000 */
[----:B------:R-:W-:Y:S02]  /*2bc0*/  @UP3 USHF.R.U32.HI UR12, URZ, UR15, UR6 ;  /* 0x0000000fff0c3299 */ /* 0x000fe40008011606 */
[----:B------:R-:W-:Y:S02]  /*2bd0*/  UIMAD UR6, UR39, UR5, URZ ;  /* 0x00000005270672a4 */ /* 0x000fe4000f8e02ff */
[----:B------:R-:W-:Y:S02]  /*2be0*/  USEL UR5, UR49, UR17, !UP2 ;  /* 0x0000001131057287 */ /* 0x000fe4000d000000 */
[----:B------:R-:W-:-:S02]  /*2bf0*/  UIMAD UR8, UR39, UR12, URZ ;  /* 0x0000000c270872a4 */ /* 0x000fc4000f8e02ff */
[----:B------:R-:W-:Y:S02]  /*2c00*/  UISETP.GE.AND UP0, UPT, UR4, UR6, UPT ;  /* 0x000000060400728c */ /* 0x000fe4000bf06270 */
[----:B------:R-:W-:Y:S02]  /*2c10*/  UIMAD.WIDE.U32 UR6, UR4, UR14, URZ ;  /* 0x0000000e040672a5 */ /* 0x000fe4000f8e00ff */
[----:B------:R-:W-:Y:S02]  /*2c20*/  UISETP.GE.OR UP0, UPT, UR5, UR8, UP0 ;  /* 0x000000080500728c */ /* 0x000fe40008706670 */
[----:B------:R-:W-:Y:S02]  /*2c30*/  UIMAD.WIDE.U32 UR8, UR5, UR14, URZ ;  /* 0x0000000e050872a5 */ /* 0x000fe4000f8e00ff */
[----:B------:R-:W-:Y:S01]  /*2c40*/  UIADD3 UR10, UPT, UPT, -UR4, URZ, URZ ;  /* 0x000000ff040a7290 */ /* 0x000fe2000fffe1ff */
[----:B------:R-:W-:Y:S02]  /*2c50*/  UMOV UR6, UR7 ;  /* 0x0000000700067c82 */ /* 0x000fe40008000000 */
[----:B------:R-:W-:-:S02]  /*2c60*/  USHF.R.U32.HI UR6, URZ, UR15, UR6 ;  /* 0x0000000fff067299 */ /* 0x000fc40008011606 */
[----:B------:R-:W-:Y:S02]  /*2c70*/  UIMAD UR10, UR18, UR10, UR48 ;  /* 0x0000000a120a72a4 */ /* 0x000fe4000f8e0230 */
[----:B------:R-:W-:Y:S01]  /*2c80*/  USEL UR6, UR4, UR6, !UP3 ;  /* 0x0000000604067287 */ /* 0x000fe2000d800000 */
[----:B------:R-:W-:Y:S01]  /*2c90*/  @!UP0 UMOV UR7, UR9 ;  /* 0x0000000900078c82 */ /* 0x000fe20008000000 */
[----:B------:R-:W-:Y:S02]  /*2ca0*/  UIADD3 UR9, UPT, UPT, -UR5, URZ, URZ ;  /* 0x000000ff05097290 */ /* 0x000fe4000fffe1ff */
[----:B------:R-:W-:Y:S02]  /*2cb0*/  @!UP0 USHF.R.U32.HI UR7, URZ, UR15, UR7 ;  /* 0x0000000fff078299 */ /* 0x000fe40008011607 */
[----:B------:R-:W-:Y:S02]  /*2cc0*/  UIADD3 UR8, UPT, UPT, -UR6, URZ, URZ ;  /* 0x000000ff06087290 */ /* 0x000fe4000fffe1ff */
[----:B------:R-:W-:-:S02]  /*2cd0*/  @!UP0 USEL UR7, UR5, UR7, !UP3 ;  /* 0x0000000705078287 */ /* 0x000fc4000d800000 */
[----:B------:R-:W-:Y:S02]  /*2ce0*/  UIMAD UR8, UR39, UR8, UR4 ;  /* 0x00000008270872a4 */ /* 0x000fe4000f8e0204 */
[----:B------:R-:W-:Y:S02]  /*2cf0*/  @!UP0 UIADD3 UR6, UPT, UPT, UR6, -UR7, URZ ;  /* 0x8000000706068290 */ /* 0x000fe4000fffe0ff */
[----:B------:R-:W-:Y:S02]  /*2d00*/  @!UP0 UIMAD UR7, UR8, UR12, UR7 ;  /* 0x0000000c080782a4 */ /* 0x000fe4000f8e0207 */
[----:B------:R-:W-:Y:S02]  /*2d10*/  @!UP0 UIMAD UR4, UR39, UR6, UR5 ;  /* 0x00000006270482a4 */ /* 0x000fe4000f8e0205 */
[----:B------:R-:W-:Y:S02]  /*2d20*/  UIMAD UR6, UR13, UR9, UR49 ;  /* 0x000000090d0672a4 */ /* 0x000fe4000f8e0231 */
[----:B------:R-:W-:Y:S01]  /*2d30*/  UIMAD UR48, UR4, UR18, UR10 ;  /* 0x00000012043072a4 */ /* 0x000fe2000f8e020a */
[----:B------:R-:W-:-:S02]  /*2d40*/  @!UP0 UMOV UR5, UR7 ;  /* 0x0000000700058c82 */ /* 0x000fc40008000000 */
[----:B------:R-:W-:-:S12]  /*2d50*/  UIMAD UR49, UR5, UR13, UR6 ;  /* 0x0000000d053172a4 */ /* 0x000fd8000f8e0206 */
.L_x_31:
        /* <DEDUP_REMOVED lines=20> */
.L_x_32:
[----:B------:R-:W-:Y:S01]  /*2ea0*/  R2UR UR5, R69 ;  /* 0x00000000450572ca */ /* 0x000fe200000e0000 */
[----:B------:R-:W-:Y:S01]  /*2eb0*/  UMOV UR31, UR38 ;  /* 0x00000026001f7c82 */ /* 0x000fe20008000000 */
[----:B------:R-:W-:Y:S02]  /*2ec0*/  R2UR UR4, R68 ;  /* 0x00000000440472ca */ /* 0x000fe400000e0000 */
[----:B------:R-:W-:Y:S02]  /*2ed0*/  PLOP3.LUT P1, PT, PT, PT, PT, 0x80, 0x8 ;  /* 0x000000000008781c */ /* 0x000fe40003f2f070 */
[----:B------:R-:W-:-:S07]  /*2ee0*/  LOP3.LUT R2, R2, 0x1, RZ, 0x3c, !PT ;  /* 0x0000000102027812 */ /* 0x000fce00078e3cff */
[----:B------:R-:W-:Y:S02]  /*2ef0*/  UIADD3 UR44, UPT, UPT, UR49, UR5, URZ ;  /* 0x00000005312c7290 */ /* 0x000fe4000fffe0ff */
[----:B------:R-:W-:Y:S01]  /*2f00*/  UIADD3 UR45, UPT, UPT, UR48, UR4, URZ ;  /* 0x00000004302d7290 */ /* 0x000fe2000fffe0ff */
[----:B------:R-:W-:Y:S11]  /*2f10*/  BRA.U UP1, `(.L_x_33) ;  /* 0xffffffe901e07547 */ /* 0x000ff6000b83ffff */
[----:B------:R-:W-:Y:S01]  /*2f20*/  UIADD3 UR36, UPT, UPT, UR36, 0x1b0, URZ ;  /* 0x000001b024247890 */ /* 0x000fe2000fffe0ff */
[----:B------:R-:W-:-:S03]  /*2f30*/  MOV R2, UR26 ;  /* 0x0000001a00027c02 */ /* 0x000fc60008000f00 */
[----:B------:R-:W-:Y:S01]  /*2f40*/  ULEA UR4, UR30, UR36, 0x3 ;  /* 0x000000241e047291 */ /* 0x000fe2000f8e18ff */
[----:B------:R-:W-:-:S08]  /*2f50*/  SHF.L.U32 R2, R2, 0x1f, RZ ;  /* 0x0000001f02027819 */ /* 0x000fd000000006ff */
[----:B------:R-:W1:Y:S02]  /*2f60*/  SYNCS.PHASECHK.TRANS64.TRYWAIT P0, [UR4], R2 ;  /* 0x00000002ff0075a7 */ /* 0x000e640008001104 */
[----:B-1----:R-:W-:Y:S05]  /*2f70*/  @!P0 BRA `(.L_x_34) ;  /* 0x0000005c00d08947 */ /* 0x002fea0003800000 */
.L_x_143:
[----:B------:R-:W-:-:S04]  /*2f80*/  UIADD3 UR4, UPT, UPT, UR30, 0x1, URZ ;  /* 0x000000011e047890 */ /* 0x000fc8000fffe0ff */
[----:B------:R-:W-:-:S04]  /*2f90*/  UISETP.NE.AND UP0, UPT, UR4, 0x36, UPT ;  /* 0x000000360400788c */ /* 0x000fc8000bf05270 */
[----:B------:R-:W-:Y:S02]  /*2fa0*/  USEL UR5, URZ, 0x1, UP0 ;  /* 0x00000001ff057887 */ /* 0x000fe40008000000 */
[----:B------:R-:W-:Y:S02]  /*2fb0*/  USEL UR4, UR4, URZ, UP0 ;  /* 0x000000ff04047287 */ /* 0x000fe40008000000 */
[----:B------:R-:W-:Y:S02]  /*2fc0*/  ULOP3.LUT UR6, UR26, UR5, URZ, 0x3c, !UPT ;  /* 0x000000051a067292 */ /* 0x000fe4000f8e3cff */
[----:B------:R-:W-:-:S04]  /*2fd0*/  ULEA UR5, UR4, UR36, 0x3 ;  /* 0x0000002404057291 */ /* 0x000fc8000f8e18ff */
[----:B-1----:R-:W-:-:S04]  /*2fe0*/  MOV R2, UR6 ;  /* 0x0000000600027c02 */ /* 0x002fc80008000f00 */
[----:B------:R-:W-:-:S04]  /*2ff0*/  SHF.L.U32 R2, R2, 0x1f, RZ ;  /* 0x0000001f02027819 */ /* 0x000fc800000006ff */
[----:B------:R-:W1:Y:S02]  /*3000*/  SYNCS.PHASECHK.TRANS64.TRYWAIT P0, [UR5], R2 ;  /* 0x00000002ff0075a7 */ /* 0x000e640008001105 */
[----:B-1----:R-:W-:Y:S05]  /*3010*/  @!P0 BRA `(.L_x_35) ;  /* 0x0000005c00c08947 */ /* 0x002fea0003800000 */
.L_x_145:
        /* <DEDUP_REMOVED lines=10> */
.L_x_147:
        /* <DEDUP_REMOVED lines=10> */
.L_x_149:
        /* <DEDUP_REMOVED lines=10> */
.L_x_151:
        /* <DEDUP_REMOVED lines=10> */
.L_x_153:
        /* <DEDUP_REMOVED lines=10> */
.L_x_155:
        /* <DEDUP_REMOVED lines=10> */
.L_x_157:
        /* <DEDUP_REMOVED lines=10> */
.L_x_159:
        /* <DEDUP_REMOVED lines=10> */
.L_x_161:
        /* <DEDUP_REMOVED lines=10> */
.L_x_163:
        /* <DEDUP_REMOVED lines=10> */
.L_x_165:
        /* <DEDUP_REMOVED lines=10> */
.L_x_167:
        /* <DEDUP_REMOVED lines=10> */
.L_x_169:
        /* <DEDUP_REMOVED lines=10> */
.L_x_171:
        /* <DEDUP_REMOVED lines=10> */
.L_x_173:
        /* <DEDUP_REMOVED lines=10> */
.L_x_175:
        /* <DEDUP_REMOVED lines=10> */
.L_x_177:
        /* <DEDUP_REMOVED lines=10> */
.L_x_179:
        /* <DEDUP_REMOVED lines=10> */
.L_x_181:
        /* <DEDUP_REMOVED lines=10> */
.L_x_183:
        /* <DEDUP_REMOVED lines=10> */
.L_x_185:
        /* <DEDUP_REMOVED lines=10> */
.L_x_187:
        /* <DEDUP_REMOVED lines=10> */
.L_x_189:
        /* <DEDUP_REMOVED lines=10> */
.L_x_191:
        /* <DEDUP_REMOVED lines=10> */
.L_x_193:
        /* <DEDUP_REMOVED lines=10> */
.L_x_195:
        /* <DEDUP_REMOVED lines=10> */
.L_x_197:
        /* <DEDUP_REMOVED lines=10> */
.L_x_199:
        /* <DEDUP_REMOVED lines=10> */
.L_x_201:
        /* <DEDUP_REMOVED lines=10> */
.L_x_203:
        /* <DEDUP_REMOVED lines=10> */
.L_x_205:
        /* <DEDUP_REMOVED lines=10> */
.L_x_207:
        /* <DEDUP_REMOVED lines=10> */
.L_x_209:
        /* <DEDUP_REMOVED lines=10> */
.L_x_211:
        /* <DEDUP_REMOVED lines=10> */
.L_x_213:
        /* <DEDUP_REMOVED lines=10> */
.L_x_215:
        /* <DEDUP_REMOVED lines=10> */
.L_x_217:
        /* <DEDUP_REMOVED lines=10> */
.L_x_219:
        /* <DEDUP_REMOVED lines=10> */
.L_x_221:
        /* <DEDUP_REMOVED lines=10> */
.L_x_223:
        /* <DEDUP_REMOVED lines=10> */
.L_x_225:
        /* <DEDUP_REMOVED lines=10> */
.L_x_227:
        /* <DEDUP_REMOVED lines=10> */
.L_x_229:
        /* <DEDUP_REMOVED lines=10> */
.L_x_231:
        /* <DEDUP_REMOVED lines=10> */
.L_x_233:
        /* <DEDUP_REMOVED lines=10> */
.L_x_235:
        /* <DEDUP_REMOVED lines=10> */
.L_x_237:
        /* <DEDUP_REMOVED lines=10> */
.L_x_239:
        /* <DEDUP_REMOVED lines=10> */
.L_x_241:
        /* <DEDUP_REMOVED lines=10> */
.L_x_243:
        /* <DEDUP_REMOVED lines=10> */
.L_x_245:
        /* <DEDUP_REMOVED lines=10> */
.L_x_247:
[----:B------:R-:W-:-:S04]  /*5000*/  UIADD3 UR4, UPT, UPT, UR4, 0x1, URZ ;  /* 0x0000000104047890 */ /* 0x000fc8000fffe0ff */
[----:B------:R-:W-:-:S04]  /*5010*/  UISETP.NE.AND UP0, UPT, UR4, 0x36, UPT ;  /* 0x000000360400788c */ /* 0x000fc8000bf05270 */
[----:B------:R-:W-:Y:S02]  /*5020*/  USEL UR5, URZ, 0x1, UP0 ;  /* 0x00000001ff057887 */ /* 0x000fe40008000000 */
[----:B------:R-:W-:Y:S02]  /*5030*/  USEL UR4, UR4, URZ, UP0 ;  /* 0x000000ff04047287 */ /* 0x000fe40008000000 */
[----:B------:R-:W-:Y:S02]  /*5040*/  ULOP3.LUT UR5, UR6, UR5, URZ, 0x3c, !UPT ;  /* 0x0000000506057292 */ /* 0x000fe4000f8e3cff */
[----:B------:R-:W-:-:S04]  /*5050*/  ULEA UR4, UR4, UR36, 0x3 ;  /* 0x0000002404047291 */ /* 0x000fc8000f8e18ff */
[----:B-1----:R-:W-:Y:S02]  /*5060*/  IMAD.U32 R2, RZ, RZ, UR5 ;  /* 0x00000005ff027e24 */ /* 0x002fe4000f8e00ff */
[----:B------:R-:W-:-:S03]  /*5070*/  MOV R0, UR4 ;  /* 0x0000000400007c02 */ /* 0x000fc60008000f00 */
[----:B------:R-:W-:-:S07]  /*5080*/  SHF.L.U32 R2, R2, 0x1f, RZ ;  /* 0x0000001f02027819 */ /* 0x000fce00000006ff */
.L_x_87:
[----:B-1----:R1:W2:Y:S02]  /*5090*/  SYNCS.PHASECHK.TRANS64.TRYWAIT P0, [R0+URZ], R2 ;  /* 0x00000002000075a7 */ /* 0x0022a400080011ff */
[----:B--2---:R-:W-:Y:S05]  /*50a0*/  @!P0 NANOSLEEP.SYNCS 0x989680 ;  /* 0x009896800000895d */ /* 0x004fea0003900000 */
[----:B------:R-:W2:Y:S02]  /*50b0*/  @!P0 SYNCS.PHASECHK.TRANS64 P0, [R0+URZ], R2 ;  /* 0x00000002000085a7 */ /* 0x000ea400080010ff */
[----:B--2---:R-:W-:Y:S05]  /*50c0*/  @P0 EXIT ;  /* 0x000000000000094d */ /* 0x004fea0003800000 */
[----:B------:R-:W-:Y:S05]  /*50d0*/  BRA `(.L_x_87) ;  /* 0xfffffffc00ec7947 */ /* 0x000fea000383ffff */
.L_x_17:
[----:B------:R-:W2:Y:S02]  /*50e0*/  S2UR UR4, SR_CgaCtaId ;  /* 0x00000000000479c3 */ /* 0x000ea40000008800 */
[----:B--2---:R-:W-:-:S04]  /*50f0*/  UISETP.NE.AND UP0, UPT, UR4, URZ, UPT ;  /* 0x000000ff0400728c */ /* 0x004fc8000bf05270 */
[----:B------:R-:W-:-:S09]  /*5100*/  UISETP.NE.OR UP0, UPT, UR15, 0x1, UP0 ;  /* 0x000000010f00788c */ /* 0x000fd20008705670 */
[----:B------:R-:W-:Y:S05]  /*5110*/  BRA.U UP0, `(.L_x_88) ;  /* 0x0000000100b47547 */ /* 0x000fea000b800000 */
[----:B------:R-:W2:Y:S01]  /*5120*/  S2UR UR5, SR_CgaCtaId ;  /* 0x00000000000579c3 */ /* 0x000ea20000008800 */
[----:B------:R-:W-:Y:S01]  /*5130*/  UMOV UR4, 0x400 ;  /* 0x0000040000047882 */ /* 0x000fe20000000000 */
[----:B------:R-:W-:Y:S01]  /*5140*/  HFMA2 R3, -RZ, RZ, 0, 5.9604644775390625e-08 ;  /* 0x00000001ff037431 */ /* 0x000fe200000001ff */
[----:B------:R-:W-:Y:S01]  /*5150*/  ISETP.NE.AND P0, PT, R0, RZ, PT ;  /* 0x000000ff0000720c */ /* 0x000fe20003f05270 */
[----:B------:R-:W-:Y:S01]  /*5160*/  IMAD.MOV.U32 R8, RZ, RZ, RZ ;  /* 0x000000ffff087224 */ /* 0x000fe200078e00ff */
[----:B--2---:R-:W-:-:S04]  /*5170*/  ULEA UR4, UR5, UR4, 0x18 ;  /* 0x0000000405047291 */ /* 0x004fc8000f8ec0ff */
[----:B------:R-:W-:Y:S02]  /*5180*/  UIADD3 UR5, UPT, UPT, UR4, 0x388, URZ ;  /* 0x0000038804057890 */ /* 0x000fe4000fffe0ff */
[----:B------:R-:W-:Y:S02]  /*5190*/  UIADD3 UR8, UPT, UPT, UR4, 0x380, URZ ;  /* 0x0000038004087890 */ /* 0x000fe4000fffe0ff */
[----:B------:R-:W-:-:S12]  /*51a0*/  UPRMT UR5, URZ, 0x654, UR5 ;  /* 0x00000654ff057896 */ /* 0x000fd80008000005 */
.L_x_91:
[----:B------:R-:W-:Y:S01]  /*51b0*/  SHF.L.U32 R6, R3, 0x1f, RZ ;  /* 0x0000001f03067819 */ /* 0x000fe200000006ff */
[----:B------:R-:W-:Y:S02]  /*51c0*/  IMAD.U32 R4, RZ, RZ, UR8 ;  /* 0x00000008ff047e24 */ /* 0x000fe4000f8e00ff */
[----:B------:R-:W-:Y:S01]  /*51d0*/  @!P0 IMAD.MOV.U32 R5, RZ, RZ, 0x10 ;  /* 0x00000010ff058424 */ /* 0x000fe200078e00ff */
[----:B------:R-:W2:Y:S02]  /*51e0*/  SYNCS.PHASECHK.TRANS64.TRYWAIT P1, [UR4+0x388], R6 ;  /* 0x00038806ff0075a7 */ /* 0x000ea40008021104 */
[----:B------:R-:W-:-:S04]  /*51f0*/  PRMT R4, R0, 0x654, R4 ;  /* 0x0000065400047816 */ /* 0x000fc80000000004 */
[----:B------:R-:W-:Y:S01]  /*5200*/  SEL R2, R4, R2, !P0 ;  /* 0x0000000204027207 */ /* 0x000fe20004000000 */
[----:B--2---:R-:W-:Y:S06]  /*5210*/  @!P1 BRA `(.L_x_89) ;  /* 0x0000005000209947 */ /* 0x004fec0003800000 */
.L_x_249:
[----:B------:R-:W-:Y:S01]  /*5220*/  UIADD3 UR6, UPT, UPT, UR4, 0x3c0, URZ ;  /* 0x000003c004067890 */ /* 0x000fe2000fffe0ff */
[----:B------:R3:W-:Y:S01]  /*5230*/  @!P0 SYNCS.ARRIVE.TRANS64.RED RZ, [R2+URZ], R5 ;  /* 0x0000000502ff89a7 */ /* 0x0007e200080004ff */
[----:B------:R-:W-:Y:S01]  /*5240*/  UIADD3 UR7, UPT, UPT, UR4, 0x380, URZ ;  /* 0x0000038004077890 */ /* 0x000fe2000fffe0ff */
[----:B------:R-:W-:-:S08]  /*5250*/  LOP3.LUT R3, R3, 0x1, RZ, 0x3c, !PT ;  /* 0x0000000103037812 */ /* 0x000fd000078e3cff */
[----:B------:R-:W-:Y:S06]  /*5260*/  UGETNEXTWORKID.BROADCAST [UR6], [UR7] ;  /* 0x00000000060073ca */ /* 0x000fec0008000100 */
[----:B---3--:R-:W-:-:S04]  /*5270*/  SHF.L.U32 R5, R8, 0x1f, RZ ;  /* 0x0000001f08057819 */ /* 0x008fc800000006ff */
[----:B------:R-:W3:Y:S02]  /*5280*/  SYNCS.PHASECHK.TRANS64.TRYWAIT P1, [UR4+0x380], R5 ;  /* 0x00038005ff0075a7 */ /* 0x000ee40008021104 */
[----:B---3--:R-:W-:Y:S05]  /*5290*/  @!P1 BRA `(.L_x_90) ;  /* 0x0000005000189947 */ /* 0x008fea0003800000 */
.L_x_251:
[----:B--2---:R-:W2:Y:S01]  /*52a0*/  LDS.128 R4, [UR4+0x3c0] ;  /* 0x0003c004ff047984 */ /* 0x004ea20008000c00 */
[----:B------:R-:W-:Y:S01]  /*52b0*/  LOP3.LUT R8, R8, 0x1, RZ, 0x3c, !PT ;  /* 0x0000000108087812 */ /* 0x000fe200078e3cff */
[----:B------:R-:W-:Y:S01]  /*52c0*/  @!PT LDS RZ, [RZ] ;  /* 0x00000000fffff984 */ /* 0x000fe20000000800 */
[----:B------:R-:W-:Y:S01]  /*52d0*/  @!PT LDS RZ, [RZ] ;  /* 0x00000000fffff984 */ /* 0x000fe20000000800 */
[----:B------:R-:W-:Y:S01]  /*52e0*/  @!PT LDS RZ, [RZ] ;  /* 0x00000000fffff984 */ /* 0x000fe20000000800 */
[----:B------:R-:W-:Y:S01]  /*52f0*/  @!PT LDS RZ, [RZ] ;  /* 0x00000000fffff984 */ /* 0x000fe20000000800 */
[----:B------:R3:W-:Y:S06]  /*5300*/  MEMBAR.ALL.CTA ;  /* 0x0000000000007992 */ /* 0x0007ec0000008000 */
[----:B---3--:R-:W3:Y:S02]  /*5310*/  FENCE.VIEW.ASYNC.S ;  /* 0x00000000000073c6 */ /* 0x008ee40000000000 */
[----:B---3--:R-:W-:Y:S01]  /*5320*/  SYNCS.ARRIVE.TRANS64.RED.A1T0 RZ, [UR5], RZ ;  /* 0x000000ffffff79a7 */ /* 0x008fe20008100405 */
[----:B--2---:R-:W-:-:S13]  /*5330*/  LOP3.LUT P1, RZ, R6, 0x1, RZ, 0xc0, !PT ;  /* 0x0000000106ff7812 */ /* 0x004fda000782c0ff */
[----:B------:R-:W-:Y:S05]  /*5340*/  @P1 BRA `(.L_x_91) ;  /* 0xfffffffc00981947 */ /* 0x000fea000383ffff */
[----:B------:R-:W-:-:S04]  /*5350*/  SHF.L.U32 R0, R3, 0x1f, RZ ;  /* 0x0000001f03007819 */ /* 0x000fc800000006ff */
[----:B------:R-:W2:Y:S02]  /*5360*/  SYNCS.PHASECHK.TRANS64 P0, [UR4+0x388], R0 ;  /* 0x00038800ff0075a7 */ /* 0x000ea40008001004 */
[----:B-12---:R-:W-:Y:S05]  /*5370*/  @P0 EXIT ;  /* 0x000000000000094d */ /* 0x006fea0003800000 */
[----:B------:R-:W-:-:S07]  /*5380*/  MOV R0, UR4 ;  /* 0x0000000400007c02 */ /* 0x000fce0008000f00 */
.L_x_92:
[----:B-1----:R-:W-:-:S04]  /*5390*/  SHF.L.U32 R2, R3, 0x1f, RZ ;  /* 0x0000001f03027819 */ /* 0x002fc800000006ff */
[----:B------:R1:W2:Y:S03]  /*53a0*/  SYNCS.PHASECHK.TRANS64.TRYWAIT P0, [R0+URZ+0x388], R2 ;  /* 0x00038802000075a7 */ /* 0x0002a600080011ff */
[----:B--2---:R-:W-:Y:S05]  /*53b0*/  @!P0 NANOSLEEP.SYNCS 0x989680 ;  /* 0x009896800000895d */ /* 0x004fea0003900000 */
[----:B------:R-:W2:Y:S02]  /*53c0*/  @!P0 SYNCS.PHASECHK.TRANS64 P0, [R0+URZ+0x388], R2 ;  /* 0x00038802000085a7 */ /* 0x000ea400080010ff */
[----:B--2---:R-:W-:Y:S05]  /*53d0*/  @P0 EXIT ;  /* 0x000000000000094d */ /* 0x004fea0003800000 */
[----:B------:R-:W-:Y:S05]  /*53e0*/  BRA `(.L_x_92) ;  /* 0xfffffffc00e87947 */ /* 0x000fea000383ffff */
.L_x_88:
[----:B------:R-:W-:-:S09]  /*53f0*/  UISETP.NE.AND UP0, UPT, UR15, URZ, UPT ;  /* 0x000000ff0f00728c */ /* 0x000fd2000bf05270 */
[----:B------:R-:W-:Y:S05]  /*5400*/  BRA.U UP0, `(.L_x_93) ;  /* 0x0000000d001c7547 */ /* 0x000fea000b800000 */
[----:B------:R-:W2:Y:S01]  /*5410*/  S2UR UR7, SR_CgaCtaId ;  /* 0x00000000000779c3 */ /* 0x000ea20000008800 */
[----:B------:R-:W-:Y:S01]  /*5420*/  UMOV UR4, 0x40 ;  /* 0x0000004000047882 */ /* 0x000fe20000000000 */
[----:B------:R-:W-:Y:S01]  /*5430*/  NOP ;  /* 0x0000000000007918 */ /* 0x000fe20000000000 */
[----:B------:R-:W-:Y:S01]  /*5440*/  UMOV UR6, 0x400 ;  /* 0x0000040000067882 */ /* 0x000fe20000000000 */
[----:B--2---:R-:W-:Y:S02]  /*5450*/  ULEA UR5, UR7, UR4, 0x18 ;  /* 0x0000000407057291 */ /* 0x004fe4000f8ec0ff */
[----:B------:R-:W-:-:S07]  /*5460*/  ULEA UR6, UR7, UR6, 0x18 ;  /* 0x0000000607067291 */ /* 0x000fce000f8ec0ff */
[----:B------:R-:W2:Y:S02]  /*5470*/  LDS.U8 R0, [UR5+0x1c] ;  /* 0x00001c05ff007984 */ /* 0x000ea40008000000 */
[----:B--2---:R-:W-:-:S13]  /*5480*/  ISETP.NE.AND P0, PT, R0, RZ, PT ;  /* 0x000000ff0000720c */ /* 0x004fda0003f05270 */
[----:B------:R-:W-:Y:S05]  /*5490*/  @P0 BRA `(.L_x_94) ;  /* 0x0000000000580947 */ /* 0x000fea0003800000 */
[----:B------:R-:W-:-:S13]  /*54a0*/  ELECT P0, URZ, PT ;  /* 0x0000000000ff782f */ /* 0x000fda0003800000 */
[----:B------:R-:W-:Y:S05]  /*54b0*/  @!P0 BRA `(.L_x_95) ;  /* 0x0000000000608947 */ /* 0x000fea0003800000 */
[----:B------:R-:W-:Y:S01]  /*54c0*/  UMOV UR4, 0x10 ;  /* 0x0000001000047882 */ /* 0x000fe20000000000 */
[----:B------:R-:W-:Y:S01]  /*54d0*/  HFMA2 R0, -RZ, RZ, 0, 5.9604644775390625e-08 ;  /* 0x00000001ff007431 */ /* 0x000fe200000001ff */
[----:B------:R-:W-:-:S03]  /*54e0*/  MOV R2, 0xffff ;  /* 0x0000ffff00027802 */ /* 0x000fc60000000f00 */
[----:B------:R-:W-:Y:S04]  /*54f0*/  DEPBAR.LE SB2, 0x36 ;  /* 0x0000ad800000791a */ /* 0x000fe80000000000 */
[----:B------:R-:W2:Y:S02]  /*5500*/  UTCATOMSWS.FIND_AND_SET.ALIGN UP0, UR4, UR4 ;  /* 0x00000004000475e3 */ /* 0x000ea40008000800 */
[----:B--2---:R-:W-:Y:S01]  /*5510*/  MOV R3, UR4 ;  /* 0x0000000400037c02 */ /* 0x004fe20008000f00 */
[----:B------:R-:W-:Y:S06]  /*5520*/  BRA.U UP0, `(.L_x_96) ;  /* 0x0000000100187547 */ /* 0x000fec000b800000 */
.L_x_97:
[----:B------:R-:W-:Y:S05]  /*5530*/  NANOSLEEP 0x64 ;  /* 0x000000640000795d */ /* 0x000fea0003800000 */
[----:B------:R-:W-:-:S05]  /*5540*/  UMOV UR4, 0x10 ;  /* 0x0000001000047882 */ /* 0x000fca0000000000 */
[----:B------:R-:W-:Y:S04]  /*5550*/  DEPBAR.LE SB2, 0x36 ;  /* 0x0000ad800000791a */ /* 0x000fe80000000000 */
[----:B------:R-:W2:Y:S02]  /*5560*/  UTCATOMSWS.FIND_AND_SET.ALIGN UP0, UR4, UR4 ;  /* 0x00000004000475e3 */ /* 0x000ea40008000800 */
[----:B--2---:R-:W-:Y:S01]  /*5570*/  MOV R3, UR4 ;  /* 0x0000000400037c02 */ /* 0x004fe20008000f00 */
[----:B------:R-:W-:Y:S05]  /*5580*/  BRA.U !UP0, `(.L_x_97) ;  /* 0xfffffffd08e87547 */ /* 0x000fea000b83ffff */
.L_x_96:
[-C--:B------:R-:W-:Y:S02]  /*5590*/  SHF.L.U32 R2, R2, R3.reuse, RZ ;  /* 0x0000000302027219 */ /* 0x080fe400000006ff */
[----:B------:R-:W-:Y:S01]  /*55a0*/  SHF.L.U32 R0, R0, R3, RZ ;  /* 0x0000000300007219 */ /* 0x000fe200000006ff */
[----:B------:R-:W-:Y:S02]  /*55b0*/  IMAD.SHL.U32 R3, R3, 0x20, RZ ;  /* 0x0000002003037824 */ /* 0x000fe400078e00ff */
[----:B------:R2:W-:Y:S04]  /*55c0*/  ATOMS.OR RZ, [UR5+0x14], R2 ;  /* 0x00001402ffff798c */ /* 0x0005e8000b000005 */
[----:B------:R2:W-:Y:S04]  /*55d0*/  ATOMS.OR RZ, [UR5+0x18], R0 ;  /* 0x00001800ffff798c */ /* 0x0005e8000b000005 */
[----:B------:R2:W-:Y:S01]  /*55e0*/  STS [UR6+0x3d0], R3 ;  /* 0x0003d003ff007988 */ /* 0x0005e20008000806 */
[----:B------:R-:W-:Y:S05]  /*55f0*/  BRA `(.L_x_95) ;  /* 0x0000000000107947 */ /* 0x000fea0003800000 */
.L_x_94:
[----:B------:R-:W-:Y:S02]  /*5600*/  MOV R0, 0xffffffff ;  /* 0xffffffff00007802 */ /* 0x000fe40000000f00 */
[----:B------:R-:W-:-:S03]  /*5610*/  MOV R2, 0x5640 ;  /* 0x0000564000027802 */ /* 0x000fc60000000f00 */
[----:B------:R2:W-:Y:S04]  /*5620*/  STS [UR6+0x3d0], R0 ;  /* 0x0003d000ff007988 */ /* 0x0005e80008000806 */
[----:B-12--5:R-:W-:Y:S05]  /*5630*/  CALL.REL.NOINC `($__internal_1_$__cuda_sm10x_tcgen05_guardrail_trap_phase_invalid_during_alloc) ;  /* 0x0000005000587944 */ /* 0x026fea0003c00000 */
.L_x_95:
[----:B------:R-:W-:Y:S05]  /*5640*/  WARPSYNC.ALL ;  /* 0x0000000000007948 */ /* 0x000fea0003800000 */
[----:B------:R-:W3:Y:S01]  /*5650*/  S2UR UR4, SR_CgaCtaId ;  /* 0x00000000000479c3 */ /* 0x000ee20000008800 */
[----:B------:R-:W-:Y:S01]  /*5660*/  UMOV UR14, 0x400 ;  /* 0x00000400000e7882 */ /* 0x000fe20000000000 */
[----:B------:R-:W-:-:S06]  /*5670*/  NOP ;  /* 0x0000000000007918 */ /* 0x000fcc0000000000 */
[----:B------:R-:W-:Y:S06]  /*5680*/  BAR.ARV 0x6, 0xa0 ;  /* 0x0182800000007b1d */ /* 0x000fec0000002000 */
[----:B------:R-:W4:Y:S01]  /*5690*/  LDCU.64 UR6, c[0x0][0x388] ;  /* 0x00007100ff0677ac */ /* 0x000f220008000a00 */
[----:B------:R-:W-:Y:S01]  /*56a0*/  IMAD.MOV.U32 R8, RZ, RZ, 0x1 ;  /* 0x00000001ff087424 */ /* 0x000fe200078e00ff */
[----:B------:R-:W1:Y:S01]  /*56b0*/  LDCU.64 UR8, c[0x0][0x390] ;  /* 0x00007200ff0877ac */ /* 0x000e620008000a00 */
[----:B------:R-:W-:Y:S01]  /*56c0*/  UMOV UR17, URZ ;  /* 0x000000ff00117c82 */ /* 0x000fe20008000000 */
[----:B------:R-:W-:Y:S01]  /*56d0*/  UMOV UR13, URZ ;  /* 0x000000ff000d7c82 */ /* 0x000fe20008000000 */
[----:B---3--:R-:W-:Y:S01]  /*56e0*/  ULEA UR14, UR4, UR14, 0x18 ;  /* 0x0000000e040e7291 */ /* 0x008fe2000f8ec0ff */
[----:B------:R-:W-:Y:S01]  /*56f0*/  UMOV UR20, 0x0 ;  /* 0x0000000000147882 */ /* 0x000fe20000000000 */
[----:B------:R-:W-:Y:S01]  /*5700*/  UMOV UR21, 0x4100010 ;  /* 0x0410001000157882 */ /* 0x000fe20000000000 */
[----:B----4-:R-:W-:-:S06]  /*5710*/  UIADD3 UR4, UPT, UPT, UR6, 0x1f, URZ ;  /* 0x0000001f06047890 */ /* 0x010fcc000fffe0ff */
[----:B------:R-:W2:Y:S01]  /*5720*/  LDS R9, [UR14+0x3d0] ;  /* 0x0003d00eff097984 */ /* 0x000ea20008000800 */
[----:B------:R-:W-:Y:S02]  /*5730*/  UIADD3 UR6, UPT, UPT, UR14, 0x2600, URZ ;  /* 0x000026000e067890 */ /* 0x000fe4000fffe0ff */
[----:B------:R-:W-:Y:S02]  /*5740*/  USHF.R.S32.HI UR5, URZ, 0x1f, UR4 ;  /* 0x0000001fff057899 */ /* 0x000fe40008011404 */
[----:B------:R-:W-:Y:S02]  /*5750*/  USHF.R.U32.HI UR6, URZ, 0x4, UR6 ;  /* 0x00000004ff067899 */ /* 0x000fe40008011606 */
[----:B------:R-:W-:Y:S02]  /*5760*/  ULEA.HI UR4, UR5, UR4, URZ, 0x5 ;  /* 0x0000000405047291 */ /* 0x000fe4000f8f28ff */
[----:B------:R-:W-:Y:S02]  /*5770*/  UIADD3 UR5, UPT, UPT, UR14, 0x1d600, URZ ;  /* 0x0001d6000e057890 */ /* 0x000fe4000fffe0ff */
[----:B------:R-:W-:-:S02]  /*5780*/  USHF.R.S32.HI UR4, URZ, 0x5, UR4 ;  /* 0x00000005ff047899 */ /* 0x000fc40008011404 */
[----:B------:R-:W-:Y:S02]  /*5790*/  USHF.R.U32.HI UR5, URZ, 0x4, UR5 ;  /* 0x00000004ff057899 */ /* 0x000fe40008011605 */
[----:B------:R-:W-:Y:S02]  /*57a0*/  UIMAD UR4, UR4, UR7, URZ ;  /* 0x00000007040472a4 */ /* 0x000fe4000f8e02ff */
[----:B------:R-:W-:Y:S02]  /*57b0*/  ULOP3.LUT UR6, UR6, 0x3fff, URZ, 0xc0, !UPT ;  /* 0x00003fff06067892 */ /* 0x000fe4000f8ec0ff */
[----:B-1----:R-:W-:Y:S02]  /*57c0*/  UIMAD UR4, UR4, UR8, URZ ;  /* 0x00000008040472a4 */ /* 0x002fe4000f8e02ff */
[----:B------:R-:W-:Y:S02]  /*57d0*/  ULOP3.LUT UR5, UR5, 0x3fff, URZ, 0xc0, !UPT ;  /* 0x00003fff05057892 */ /* 0x000fe4000f8ec0ff */
[----:B------:R-:W-:-:S02]  /*57e0*/  UIMAD UR7, UR4, UR9, URZ ;  /* 0x00000009040772a4 */ /* 0x000fc4000f8e02ff */
[----:B------:R-:W-:Y:S02]  /*57f0*/  UIADD3 UR4, UPT, UPT, UR14, 0x388, URZ ;  /* 0x000003880e047890 */ /* 0x000fe4000fffe0ff */
[----:B------:R-:W-:Y:S02]  /*5800*/  ULOP3.LUT UR15, UR6, 0x10000, URZ, 0xfc, !UPT ;  /* 0x00010000060f7892 */ /* 0x000fe4000f8efcff */
[----:B------:R-:W-:Y:S02]  /*5810*/  UPRMT UR19, URZ, 0x654, UR4 ;  /* 0x00000654ff137896 */ /* 0x000fe40008000004 */
[----:B------:R-:W-:Y:S02]  /*5820*/  ULOP3.LUT UR16, UR5, 0x10000, URZ, 0xfc, !UPT ;  /* 0x0001000005107892 */ /* 0x000fe4000f8efcff */
[----:B------:R-:W-:Y:S02]  /*5830*/  UIADD3 UR22, UPT, UPT, UR7, -0x1, URZ ;  /* 0xffffffff07167890 */ /* 0x000fe4000fffe0ff */
[----:B------:R-:W-:Y:S01]  /*5840*/  UISETP.GE.AND UP3, UPT, UR7, 0x1, UPT ;  /* 0x000000010700788c */ /* 0x000fe2000bf66270 */
[C---:B--2---:R-:W-:Y:S01]  /*5850*/  VIADD R3, R9.reuse, 0x40 ;  /* 0x0000004009037836 */ /* 0x044fe20000000000 */
[----:B------:R-:W-:-:S04]  /*5860*/  LOP3.LUT R2, R9, 0xffff, RZ, 0xc0, !PT ;  /* 0x0000ffff09027812 */ /* 0x000fc800078ec0ff */
[----:B------:R-:W-:-:S05]  /*5870*/  LOP3.LUT R3, R3, 0xffff, RZ, 0xc0, !PT ;  /* 0x0000ffff03037812 */ /* 0x000fca00078ec0ff */
[----:B------:R1:W-:Y:S02]  /*5880*/  STL.64 [R1], R2 ;  /* 0x0000000201007387 */ /* 0x0003e40000100a00 */
[----:B-1----:R-:W-:-:S07]  /*5890*/  CS2R R2, SRZ ;  /* 0x0000000000027805 */ /* 0x002fce000001ff00 */
.L_x_104:
[----:B-1----:R-:W-:-:S04]  /*58a0*/  SHF.L.U32 R4, R3, 0x1f, RZ ;  /* 0x0000001f03047819 */ /* 0x002fc800000006ff */
[----:B------:R-:W1:Y:S02]  /*58b0*/  SYNCS.PHASECHK.TRANS64.TRYWAIT P0, [UR14+0x380], R4 ;  /* 0x00038004ff0075a7 */ /* 0x000e64000800110e */
[----:B-12-4-:R-:W-:Y:S05]  /*58c0*/  @!P0 BRA `(.L_x_98) ;  /* 0x0000004800a48947 */ /* 0x016fea0003800000 */
.L_x_253:
[----:B-1----:R-:W1:Y:S01]  /*58d0*/  LDS.128 R4, [UR14+0x3c0] ;  /* 0x0003c00eff047984 */ /* 0x002e620008000c00 */
[----:B------:R-:W-:Y:S01]  /*58e0*/  ULEA UR18, UR17, UR14, 0x3 ;  /* 0x0000000e11127291 */ /* 0x000fe2000f8e18ff */
[----:B------:R-:W-:Y:S01]  /*58f0*/  SHF.L.U32 R0, R8, 0x1f, RZ ;  /* 0x0000001f08007819 */ /* 0x000fe200000006ff */
[----:B------:R-:W-:Y:S01]  /*5900*/  @!PT LDS RZ, [RZ] ;  /* 0x00000000fffff984 */ /* 0x000fe20000000800 */
[----:B------:R-:W-:Y:S01]  /*5910*/  @!PT LDS RZ, [RZ] ;  /* 0x00000000fffff984 */ /* 0x000fe20000000800 */
[----:B------:R-:W-:Y:S01]  /*5920*/  @!PT LDS RZ, [RZ] ;  /* 0x00000000fffff984 */ /* 0x000fe20000000800 */
[----:B------:R-:W-:Y:S01]  /*5930*/  @!PT LDS RZ, [RZ] ;  /* 0x00000000fffff984 */ /* 0x000fe20000000800 */
[----:B------:R2:W-:Y:S06]  /*5940*/  MEMBAR.ALL.CTA ;  /* 0x0000000000007992 */ /* 0x0005ec0000008000 */
[----:B--2---:R-:W2:Y:S02]  /*5950*/  FENCE.VIEW.ASYNC.S ;  /* 0x00000000000073c6 */ /* 0x004ea40000000000 */
[----:B--2---:R-:W-:Y:S01]  /*5960*/  SYNCS.ARRIVE.TRANS64.RED.A1T0 RZ, [UR19], RZ ;  /* 0x000000ffffff79a7 */ /* 0x004fe20008100413 */
[----:B------:R-:W2:Y:S01]  /*5970*/  SYNCS.PHASECHK.TRANS64.TRYWAIT P0, [UR18+0x3a0], R0 ;  /* 0x0003a000ff0075a7 */ /* 0x000ea20008001112 */
[----:B-1----:R-:W-:Y:S01]  /*5980*/  LOP3.LUT P2, RZ, R6, 0x1, RZ, 0xc0, !PT ;  /* 0x0000000106ff7812 */ /* 0x002fe2000784c0ff */
[----:B--2---:R-:W-:-:S12]  /*5990*/  @!P0 BRA `(.L_x_99) ;  /* 0x0000004800888947 */ /* 0x004fd80003800000 */
.L_x_255:
[----:B------:R-:W-:Y:S05]  /*59a0*/  BRA.U !UP3, `(.L_x_100) ;  /* 0x000000010ba47547 */ /* 0x000fea000b800000 */
[----:B-1----:R-:W-:Y:S01]  /*59b0*/  IMAD.U32 R0, RZ, RZ, UR17 ;  /* 0x00000011ff007e24 */ /* 0x002fe2000f8e00ff */
[----:B------:R-:W-:-:S04]  /*59c0*/  ULEA UR4, UR13, UR14, 0x3 ;  /* 0x0000000e0d047291 */ /* 0x000fc8000f8e18ff */
[----:B------:R-:W-:-:S05]  /*59d0*/  LEA R0, R0, R1, 0x2 ;  /* 0x0000000100007211 */ /* 0x000fca00078e10ff */
[----:B------:R1:W5:Y:S01]  /*59e0*/  LDL R4, [R0] ;  /* 0x0000000000047983 */ /* 0x0003620000100800 */
[----:B------:R-:W-:Y:S01]  /*59f0*/  UPLOP3.LUT UP2, UPT, UPT, UPT, UPT, 0x40, 0x4 ;  /* 0x000000000004789c */ /* 0x000fe20003f4e870 */
[----:B------:R-:W-:Y:S01]  /*5a00*/  UMOV UR11, UR22 ;  /* 0x00000016000b7c82 */ /* 0x000fe20008000000 */
[----:B------:R-:W-:Y:S01]  /*5a10*/  UMOV UR10, UR13 ;  /* 0x0000000d000a7c82 */ /* 0x000fe20008000000 */
[----:B-1----:R-:W-:-:S04]  /*5a20*/  SHF.L.U32 R0, R2, 0x1f, RZ ;  /* 0x0000001f02007819 */ /* 0x002fc800000006ff */
[----:B------:R1:W2:Y:S04]  /*5a30*/  SYNCS.PHASECHK.TRANS64.TRYWAIT P1, [UR4], R0 ;  /* 0x00000000ff0075a7 */ /* 0x0002a80008021104 */
.L_x_103:
[----:B---3--:R-:W-:Y:S01]  /*5a40*/  ULEA UR5, UR10, UR14, 0x3 ;  /* 0x0000000e0a057291 */ /* 0x008fe2000f8e18ff */
[----:B--2-4-:R-:W-:Y:S11]  /*5a50*/  @P1 BRA `(.L_x_101) ;  /* 0x00000000000c1947 */ /* 0x014ff60003800000 */
[----:B------:R-:W-:Y:S04]  /*5a60*/  SHF.L.U32 R5, R2, 0x1f, RZ ;  /* 0x0000001f02057819 */ /* 0x000fe800000006ff */
[----:B------:R-:W2:Y:S02]  /*5a70*/  SYNCS.PHASECHK.TRANS64.TRYWAIT P0, [UR5], R5 ;  /* 0x00000005ff0075a7 */ /* 0x000ea40008001105 */
[----:B--2---:R-:W-:Y:S05]  /*5a80*/  @!P0 BRA `(.L_x_102) ;  /* 0x0000004800648947 */ /* 0x004fea0003800000 */
.L_x_101:
[----:B------:R-:W-:Y:S01]  /*5a90*/  UISETP.NE.AND UP0, UPT, UR11, URZ, UPT ;  /* 0x000000ff0b00728c */ /* 0x000fe2000bf05270 */
[----:B------:R-:W-:Y:S01]  /*5aa0*/  PLOP3.LUT P1, PT, PT, PT, PT, 0x80, 0x8 ;  /* 0x000000000008781c */ /* 0x000fe20003f2f070 */
[----:B------:R-:W-:Y:S02]  /*5ab0*/  UIADD3 UR4, UPT, UPT, UR10, 0x1, URZ ;  /* 0x000000010a047890 */ /* 0x000fe4000fffe0ff */
[----:B------:R-:W-:Y:S02]  /*5ac0*/  ULEA UR8, UR10, UR16, 0x7 ;  /* 0x000000100a087291 */ /* 0x000fe4000f8e38ff */
[----:B------:R-:W-:Y:S01]  /*5ad0*/  UISETP.NE.AND UP1, UPT, UR4, 0x36, UPT ;  /* 0x000000360400788c */ /* 0x000fe2000bf25270 */
[----:B------:R-:W-:Y:S01]  /*5ae0*/  PLOP3.LUT P0, PT, PT, PT, UP0, 0x80, 0x8 ;  /* 0x000000000008781c */ /* 0x000fe20003f0f008 */
[----:B------:R-:W-:Y:S02]  /*5af0*/  UIADD3 UR5, UPT, UPT, UR5, 0x1b0, URZ ;  /* 0x000001b005057890 */ /* 0x000fe4000fffe0ff */
[----:B------:R-:W-:Y:S02]  /*5b00*/  USEL UR6, URZ, 0x1, UP1 ;  /* 0x00000001ff067887 */ /* 0x000fe40008800000 */
[----:B------:R-:W-:Y:S01]  /*5b10*/  USEL UR13, UR4, URZ, UP1 ;  /* 0x000000ff040d7287 */ /* 0x000fe20008800000 */
[----:B------:R-:W-:Y:S01]  /*5b20*/  UMOV UR9, 0xc0004010 ;  /* 0xc000401000097882 */ /* 0x000fe20000000000 */
[----:B------:R-:W-:Y:S02]  /*5b30*/  UMOV UR7, 0xc0004010 ;  /* 0xc000401000077882 */ /* 0x000fe40000000000 */
[----:B------:R-:W-:Y:S01]  /*5b40*/  @UP0 ULEA UR4, UR13, UR14, 0x3 ;  /* 0x0000000e0d040291 */ /* 0x000fe2000f8e18ff */
[----:B------:R-:W-:Y:S01]  /*5b50*/  LOP3.LUT R2, R2, UR6, RZ, 0x3c, !PT ;  /* 0x0000000602027c12 */ /* 0x000fe2000f8e3cff */
[----:B------:R-:W-:Y:S03]  /*5b60*/  ULEA UR6, UR10, UR15, 0x7 ;  /* 0x0000000f0a067291 */ /* 0x000fe6000f8e38ff */
[----:B-1----:R-:W-:Y:S01]  /*5b70*/  @P0 SHF.L.U32 R0, R2, 0x1f, RZ ;  /* 0x0000001f02000819 */ /* 0x002fe200000006ff */
[----:B------:R-:W-:Y:S03]  /*5b80*/  UMOV UR10, UR13 ;  /* 0x0000000d000a7c82 */ /* 0x000fe60008000000 */
[----:B------:R3:W4:Y:S01]  /*5b90*/  @P0 SYNCS.PHASECHK.TRANS64.TRYWAIT P1, [UR4], R0 ;  /* 0x00000000ff0005a7 */ /* 0x0007220008021104 */
[----:B------:R-:W-:Y:S11]  /*5ba0*/  ELECT P0, URZ, PT ;  /* 0x0000000000ff782f */ /* 0x000ff60003800000 */
[----:B------:R-:W-:Y:S02]  /*5bb0*/  @!UPT UIADD3 URZ, UPT, UPT, URZ, URZ, URZ ;  /* 0x000000fffffff290 */ /* 0x000fe4000fffe0ff */
[----:B-----5:R-:W-:Y:S01]  /*5bc0*/  @P0 R2UR.BROADCAST UR12, R4 ;  /* 0x00000000040c02ca */ /* 0x020fe200008e0000 */
[----:B------:R-:W-:Y:S02]  /*5bd0*/  UIADD3 UR4, UPT, UPT, UR11, 0x1, URZ ;  /* 0x000000010b047890 */ /* 0x000fe4000fffe0ff */
[----:B------:R-:W-:Y:S02]  /*5be0*/  UIADD3 UR11, UPT, UPT, UR11, -0x1, URZ ;  /* 0xffffffff0b0b7890 */ /* 0x000fe4000fffe0ff */
[----:B------:R-:W-:Y:S08]  /*5bf0*/  UISETP.GT.U32.AND UP0, UPT, UR4, 0x1, UPT ;  /* 0x000000010400788c */ /* 0x000ff0000bf04070 */
[----:B------:R3:W-:Y:S01]  /*5c00*/  UTCQMMA gdesc[UR6], gdesc[UR8], tmem[UR12], tmem[UR20], idesc[UR21], UP2 ;  /* 0x00ff1408060075ea */ /* 0x0007e2000900030c */
[----:B------:R-:W-:Y:S01]  /*5c10*/  UPLOP3.LUT UP2, UPT, UPT, UPT, UPT, 0x80, 0x8 ;  /* 0x000000000008789c */ /* 0x000fe20003f4f070 */
[----:B------:R3:W-:Y:S01]  /*5c20*/  UTCBAR [UR5], URZ ;  /* 0x000000ff050073e9 */ /* 0x0007e200080000ff */
[----:B------:R-:W-:Y:S09]  /*5c30*/  BRA.U UP0, `(.L_x_103) ;  /* 0xfffffffd00807547 */ /* 0x000ff2000b83ffff */
.L_x_100:
[----:B------:R-:W-:Y:S01]  /*5c40*/  UIADD3 UR4, UPT, UPT, UR17, 0x1, URZ ;  /* 0x0000000111047890 */ /* 0x000fe2000fffe0ff */
[----:B------:R-:W-:Y:S01]  /*5c50*/  LOP3.LUT R3, R3, 0x1, RZ, 0x3c, !PT ;  /* 0x0000000103037812 */ /* 0x000fe200078e3cff */
[----:B---3--:R-:W-:Y:S02]  /*5c60*/  UIADD3 UR5, UPT, UPT, UR18, 0x390, URZ ;  /* 0x0000039012057890 */ /* 0x008fe4000fffe0ff */
[----:B------:R-:W-:-:S04]  /*5c70*/  UISETP.NE.AND UP0, UPT, UR4, 0x2, UPT ;  /* 0x000000020400788c */ /* 0x000fc8000bf05270 */
[----:B------:R-:W-:Y:S02]  /*5c80*/  USEL UR6, URZ, 0x1, UP0 ;  /* 0x00000001ff067887 */ /* 0x000fe40008000000 */
[----:B------:R-:W-:Y:S01]  /*5c90*/  USEL UR17, UR4, URZ, UP0 ;  /* 0x000000ff04117287 */ /* 0x000fe20008000000 */
[----:B------:R2:W-:Y:S03]  /*5ca0*/  UTCBAR [UR5], URZ ;  /* 0x000000ff050073e9 */ /* 0x0005e600080000ff */
[----:B------:R-:W-:Y:S01]  /*5cb0*/  LOP3.LUT R8, R8, UR6, RZ, 0x3c, !PT ;  /* 0x0000000608087c12 */ /* 0x000fe2000f8e3cff */
[----:B------:R-:W-:Y:S07]  /*5cc0*/  @P2 BRA `(.L_x_104) ;  /* 0xfffffff800f42947 */ /* 0x000fee000383ffff */
[----:B------:R-:W3:Y:S01]  /*5cd0*/  S2UR UR6, SR_CgaCtaId ;  /* 0x00000000000679c3 */ /* 0x000ee20000008800 */
[----:B------:R-:W-:Y:S01]  /*5ce0*/  ELECT P0, URZ, PT ;  /* 0x0000000000ff782f */ /* 0x000fe20003800000 */
[----:B-1----:R-:W-:Y:S01]  /*5cf0*/  IMAD.MOV.U32 R0, RZ, RZ, 0x1 ;  /* 0x00000001ff007424 */ /* 0x002fe200078e00ff */
[----:B------:R-:W-:Y:S01]  /*5d00*/  UIADD3 UR14, UPT, UPT, UR14, 0x3a0, URZ ;  /* 0x000003a00e0e7890 */ /* 0x000fe2000fffe0ff */
[----:B------:R-:W-:Y:S01]  /*5d10*/  SHF.L.U32 R2, R8, 0x1f, RZ ;  /* 0x0000001f08027819 */ /* 0x000fe200000006ff */
[----:B------:R-:W-:-:S03]  /*5d20*/  UMOV UR4, 0x40 ;  /* 0x0000004000047882 */ /* 0x000fc60000000000 */
[----:B------:R-:W-:Y:S01]  /*5d30*/  UVIRTCOUNT.DEALLOC.SMPOOL 0x80 ;  /* 0x000000800000784c */ /* 0x000fe20000000000 */
[----:B---3--:R-:W-:Y:S02]  /*5d40*/  ULEA UR6, UR6, UR4, 0x18 ;  /* 0x0000000406067291 */ /* 0x008fe4000f8ec0ff */
[----:B------:R-:W-:-:S07]  /*5d50*/  ULEA UR4, UR17, UR14, 0x3 ;  /* 0x0000000e11047291 */ /* 0x000fce000f8e18ff */
[----:B------:R1:W-:Y:S02]  /*5d60*/  @P0 STS.U8 [UR6+0x1c], R0 ;  /* 0x00001c00ff000988 */ /* 0x0003e40008000006 */
[----:B------:R-:W3:Y:S02]  /*5d70*/  SYNCS.PHASECHK.TRANS64.TRYWAIT P0, [UR4], R2 ;  /* 0x00000002ff0075a7 */ /* 0x000ee40008001104 */
[----:B-1-3--:R-:W-:Y:S05]  /*5d80*/  @!P0 BRA `(.L_x_105) ;  /* 0x0000004400bc8947 */ /* 0x00afea0003800000 */
.L_x_258:
[----:B------:R-:W-:-:S04]  /*5d90*/  UIADD3 UR4, UPT, UPT, UR17, 0x1, URZ ;  /* 0x0000000111047890 */ /* 0x000fc8000fffe0ff */
[----:B------:R-:W-:-:S04]  /*5da0*/  UISETP.NE.AND UP0, UPT, UR4, 0x2, UPT ;  /* 0x000000020400788c */ /* 0x000fc8000bf05270 */
[----:B--2---:R-:W-:Y:S02]  /*5db0*/  USEL UR5, URZ, 0x1, UP0 ;  /* 0x00000001ff057887 */ /* 0x004fe40008000000 */
[----:B------:R-:W-:-:S04]  /*5dc0*/  USEL UR4, UR4, URZ, UP0 ;  /* 0x000000ff04047287 */ /* 0x000fc80008000000 */
[----:B------:R-:W-:Y:S01]  /*5dd0*/  ULEA UR4, UR4, UR14, 0x3 ;  /* 0x0000000e04047291 */ /* 0x000fe2000f8e18ff */
[----:B-1----:R-:W-:-:S04]  /*5de0*/  LOP3.LUT R2, R8, UR5, RZ, 0x3c, !PT ;  /* 0x0000000508027c12 */ /* 0x002fc8000f8e3cff */
[----:B------:R-:W-:-:S04]  /*5df0*/  SHF.L.U32 R2, R2, 0x1f, RZ ;  /* 0x0000001f02027819 */ /* 0x000fc800000006ff */
[----:B------:R-:W1:Y:S02]  /*5e00*/  SYNCS.PHASECHK.TRANS64.TRYWAIT P0, [UR4], R2 ;  /* 0x00000002ff0075a7 */ /* 0x000e640008001104 */
[----:B-1----:R-:W-:Y:S05]  /*5e10*/  @!P0 BRA `(.L_x_106) ;  /* 0x0000004400b08947 */ /* 0x002fea0003800000 */
.L_x_260:
[----:B------:R-:W-:Y:S01]  /*5e20*/  NOP ;  /* 0x0000000000007918 */ /* 0x000fe20000000000 */
[----:B-1----:R-:W1:Y:S01]  /*5e30*/  LDS R0, [UR6+0x14] ;  /* 0x00001406ff007984 */ /* 0x002e620008000800 */
[----:B------:R-:W-:Y:S01]  /*5e40*/  LOP3.LUT R3, R9, 0xffff, RZ, 0xc0, !PT ;  /* 0x0000ffff09037812 */ /* 0x000fe200078ec0ff */
[----:B------:R-:W-:-:S03]  /*5e50*/  IMAD.MOV.U32 R2, RZ, RZ, 0xffff ;  /* 0x0000ffffff027424 */ /* 0x000fc600078e00ff */
[----:B------:R-:W-:-:S04]  /*5e60*/  SHF.R.U32.HI R3, RZ, 0x5, R3 ;  /* 0x00000005ff037819 */ /* 0x000fc80000011603 */
[----:B------:R-:W-:-:S04]  /*5e70*/  SHF.L.U32 R2, R2, R3, RZ ;  /* 0x0000000302027219 */ /* 0x000fc800000006ff */
[----:B-1----:R-:W-:-:S04]  /*5e80*/  LOP3.LUT R0, R0, R2, RZ, 0xc0, !PT ;  /* 0x0000000200007212 */ /* 0x002fc800078ec0ff */
[----:B------:R-:W-:Y:S01]  /*5e90*/  ISETP.NE.AND P0, PT, R0, R2, PT ;  /* 0x000000020000720c */ /* 0x000fe20003f05270 */
[----:B------:R-:W-:-:S05]  /*5ea0*/  IMAD.MOV.U32 R0, RZ, RZ, 0x1 ;  /* 0x00000001ff007424 */ /* 0x000fca00078e00ff */
[----:B------:R-:W-:-:S07]  /*5eb0*/  SHF.L.U32 R0, R0, R3, RZ ;  /* 0x0000000300007219 */ /* 0x000fce00000006ff */
[----:B------:R-:W-:Y:S05]  /*5ec0*/  @P0 BRA `(.L_x_107) ;  /* 0x00000000005c0947 */ /* 0x000fea0003800000 */
[----:B------:R-:W1:Y:S02]  /*5ed0*/  LDS R3, [UR6+0x18] ;  /* 0x00001806ff037984 */ /* 0x000e640008000800 */
[----:B-1----:R-:W-:-:S04]  /*5ee0*/  LOP3.LUT R3, R3, R0, RZ, 0xc0, !PT ;  /* 0x0000000003037212 */ /* 0x002fc800078ec0ff */
[----:B------:R-:W-:-:S13]  /*5ef0*/  ISETP.NE.AND P0, PT, R3, R0, PT ;  /* 0x000000000300720c */ /* 0x000fda0003f05270 */
[----:B------:R-:W-:Y:S05]  /*5f00*/  @P0 BRA `(.L_x_108) ;  /* 0x0000000000400947 */ /* 0x000fea0003800000 */
[----:B------:R-:W-:Y:S01]  /*5f10*/  R2UR UR4, R2 ;  /* 0x00000000020472ca */ /* 0x000fe200000e0000 */
[----:B------:R-:W1:Y:S01]  /*5f20*/  S2R R3, SR_LANEID ;  /* 0x0000000000037919 */ /* 0x000e620000000000 */
[----:B------:R-:W-:-:S04]  /*5f30*/  LOP3.LUT R0, RZ, R0, RZ, 0x33, !PT ;  /* 0x00000000ff007212 */ /* 0x000fc800078e33ff */
[----:B------:R-:W2:Y:S07]  /*5f40*/  REDUX UR7, R0 ;  /* 0x00000000000773c4 */ /* 0x000eae0000000000 */
[----:B------:R-:W-:-:S03]  /*5f50*/  ULOP3.LUT UR5, URZ, UR4, URZ, 0x33, !UPT ;  /* 0x00000004ff057292 */ /* 0x000fc6000f8e33ff */
[----:B------:R-:W-:Y:S02]  /*5f60*/  VOTEU.ANY UR4, UPT, PT ;  /* 0x0000000000047886 */ /* 0x000fe400038e0100 */
[----:B------:R-:W-:Y:S01]  /*5f70*/  UFLO.U32 UR4, UR4 ;  /* 0x00000004000472bd */ /* 0x000fe200080e0000 */
[----:B------:R-:W-:-:S04]  /*5f80*/  IMAD.U32 R2, RZ, RZ, UR5 ;  /* 0x00000005ff027e24 */ /* 0x000fc8000f8e00ff */
[----:B------:R-:W3:Y:S02]  /*5f90*/  REDUX UR8, R2 ;  /* 0x00000000020873c4 */ /* 0x000ee40000000000 */
[----:B------:R1:W-:Y:S01]  /*5fa0*/  UTCATOMSWS.AND URZ, UR5 ;  /* 0x0000000500ff79e3 */ /* 0x0003e20008000000 */
[----:B--2---:R-:W-:Y:S01]  /*5fb0*/  IMAD.U32 R0, RZ, RZ, UR7 ;  /* 0x00000007ff007e24 */ /* 0x004fe2000f8e00ff */
[----:B-1----:R-:W-:Y:S01]  /*5fc0*/  ISETP.EQ.U32.AND P0, PT, R3, UR4, PT ;  /* 0x0000000403007c0c */ /* 0x002fe2000bf02070 */
[----:B---3--:R-:W-:-:S12]  /*5fd0*/  IMAD.U32 R2, RZ, RZ, UR8 ;  /* 0x00000008ff027e24 */ /* 0x008fd8000f8e00ff */
[----:B------:R1:W-:Y:S04]  /*5fe0*/  @P0 ATOMS.AND RZ, [UR6+0x14], R2 ;  /* 0x00001402ffff098c */ /* 0x0003e8000a800006 */
[----:B------:R1:W-:Y:S01]  /*5ff0*/  @P0 ATOMS.AND RZ, [UR6+0x18], R0 ;  /* 0x00001800ffff098c */ /* 0x0003e2000a800006 */
[----:B------:R-:W-:Y:S05]  /*6000*/  BRA `(.L_x_109) ;  /* 0x0000000000147947 */ /* 0x000fea0003800000 */
.L_x_108:
[----:B------:R-:W-:Y:S02]  /*6010*/  MOV R2, 0x6030 ;  /* 0x0000603000027802 */ /* 0x000fe40000000f00 */
[----:B----45:R-:W-:Y:S05]  /*6020*/  CALL.REL.NOINC `($__internal_0_$__cuda_sm10x_tcgen05_guardrail_trap_col_being_dealloced_not_returned_by_alloc) ;  /* 0x0000004400d07944 */ /* 0x030fea0003c00000 */
[----:B------:R-:W-:Y:S05]  /*6030*/  BRA `(.L_x_109) ;  /* 0x0000000000087947 */ /* 0x000fea0003800000 */
.L_x_107:
[----:B------:R-:W-:Y:S02]  /*6040*/  MOV R2, 0x6060 ;  /* 0x0000606000027802 */ /* 0x000fe40000000f00 */
[----:B----45:R-:W-:Y:S05]  /*6050*/  CALL.REL.NOINC `($__internal_2_$__cuda_sm10x_tcgen05_guardrail_trap_unallocated_columns_being_dealloced) ;  /* 0x0000004400dc7944 */ /* 0x030fea0003c00000 */
.L_x_109:
[----:B------:R-:W-:Y:S01]  /*6060*/  NOP ;  /* 0x0000000000007918 */ /* 0x000fe20000000000 */
[----:B------:R-:W-:Y:S05]  /*6070*/  EXIT ;  /* 0x000000000000794d */ /* 0x000fea0003800000 */
.L_x_93:
[----:B------:R-:W-:-:S09]  /*6080*/  UISETP.NE.OR UP0, UPT, UR15, 0x3, !UP2 ;  /* 0x000000030f00788c */ /* 0x000fd2000d705670 */
[----:B------:R-:W-:Y:S05]  /*6090*/  BRA.U UP0, `(.L_x_110) ;  /* 0x0000000d00687547 */ /* 0x000fea000b800000 */
[----:B------:R-:W2:Y:S01]  /*60a0*/  LDC.64 R2, c[0x0][0x988] ;  /* 0x00026200ff027b82 */ /* 0x000ea20000000a00 */
[----:B------:R-:W3:Y:S01]  /*60b0*/  LDCU UR30, c[0x0][0x370] ;  /* 0x00006e00ff1e77ac */ /* 0x000ee20008000800 */
[----:B------:R-:W-:Y:S01]  /*60c0*/  R2UR UR36, R68 ;  /* 0x00000000442472ca */ /* 0x000fe200000e0000 */
[----:B------:R-:W-:Y:S01]  /*60d0*/  IMAD.MOV.U32 R14, RZ, RZ, 0x1 ;  /* 0x00000001ff0e7424 */ /* 0x000fe200078e00ff */
[----:B------:R-:W-:Y:S01]  /*60e0*/  R2UR UR31, R69 ;  /* 0x00000000451f72ca */ /* 0x000fe200000e0000 */
[----:B------:R-:W3:Y:S01]  /*60f0*/  LDCU.128 UR32, c[0x0][0xc10] ;  /* 0x00018200ff2077ac */ /* 0x000ee20008000c00 */
[----:B------:R-:W-:Y:S02]  /*6100*/  IMAD.MOV.U32 R13, RZ, RZ, RZ ;  /* 0x000000ffff0d7224 */ /* 0x000fe400078e00ff */
[----:B------:R-:W4:Y:S01]  /*6110*/  S2UR UR10, SR_CgaCtaId ;  /* 0x00000000000a79c3 */ /* 0x000f220000008800 */
[----:B------:R-:W1:Y:S01]  /*6120*/  LDCU UR29, c[0x0][0x374] ;  /* 0x00006e80ff1d77ac */ /* 0x000e620008000800 */
[----:B------:R-:W4:Y:S06]  /*6130*/  LDCU UR17, c[0x0][0xc0c] ;  /* 0x00018180ff1177ac */ /* 0x000f2c0008000800 */
[----:B------:R-:W4:Y:S01]  /*6140*/  LDC.64 R6, c[0x0][0x348] ;  /* 0x0000d200ff067b82 */ /* 0x000f220000000a00 */
[----:B------:R-:W4:Y:S01]  /*6150*/  LDCU UR43, c[0x0][0xc20] ;  /* 0x00018400ff2b77ac */ /* 0x000f220008000800 */
[----:B------:R-:W4:Y:S06]  /*6160*/  LDCU UR4, c[0x0][0xc30] ;  /* 0x00018600ff0477ac */ /* 0x000f2c0008000800 */
[----:B------:R-:W4:Y:S01]  /*6170*/  LDC.64 R4, c[0x0][0x990] ;  /* 0x00026400ff047b82 */ /* 0x000f220000000a00 */
[----:B--2---:R-:W-:Y:S01]  /*6180*/  ISETP.NE.U32.AND P0, PT, R2, RZ, PT ;  /* 0x000000ff0200720c */ /* 0x004fe20003f05070 */
[----:B------:R-:W-:Y:S01]  /*6190*/  UMOV UR28, 0x400 ;  /* 0x00000400001c7882 */ /* 0x000fe20000000000 */
[----:B---3--:R-:W-:Y:S01]  /*61a0*/  UIMAD.WIDE.U32 UR6, UR30, UR32, URZ ;  /* 0x000000201e0672a5 */ /* 0x008fe2000f8e00ff */
[----:B------:R-:W-:Y:S01]  /*61b0*/  IMAD.MOV.U32 R2, RZ, RZ, 0x1000 ;  /* 0x00001000ff027424 */ /* 0x000fe200078e00ff */
[----:B------:R-:W-:Y:S01]  /*61c0*/  ISETP.NE.AND.EX P0, PT, R3, RZ, PT, P0 ;  /* 0x000000ff0300720c */ /* 0x000fe20003f05300 */
[----:B-1----:R-:W-:-:S02]  /*61d0*/  UIMAD.WIDE.U32 UR8, UR29, UR35, URZ ;  /* 0x000000231d0872a5 */ /* 0x002fc4000f8e00ff */
[----:B----4-:R-:W-:Y:S02]  /*61e0*/  ULEA UR28, UR10, UR28, 0x18 ;  /* 0x0000001c0a1c7291 */ /* 0x010fe4000f8ec0ff */
[----:B------:R-:W-:Y:S01]  /*61f0*/  UMOV UR41, UR7 ;  /* 0x0000000700297c82 */ /* 0x000fe20008000000 */
[----:B------:R-:W-:Y:S02]  /*6200*/  UISETP.GE.AND UP0, UPT, UR39, 0x1, UPT ;  /* 0x000000012700788c */ /* 0x000fe4000bf06270 */
[----:B------:R-:W-:Y:S02]  /*6210*/  UIADD3 UR38, UPT, UPT, UR28, 0x360, URZ ;  /* 0x000003601c267890 */ /* 0x000fe4000fffe0ff */
[----:B------:R-:W-:Y:S01]  /*6220*/  UIADD3 UR37, UPT, UPT, UR28, 0x388, URZ ;  /* 0x000003881c257890 */ /* 0x000fe2000fffe0ff */
[----:B------:R-:W-:Y:S01]  /*6230*/  UMOV UR40, UR9 ;  /* 0x0000000900287c82 */ /* 0x000fe20008000000 */
[----:B------:R-:W-:Y:S02]  /*6240*/  UPLOP3.LUT UP1, UPT, UPT, UPT, UPT, 0x40, 0x4 ;  /* 0x000000000004789c */ /* 0x000fe40003f2e870 */
[----:B------:R-:W-:Y:S01]  /*6250*/  UISETP.NE.AND UP6, UPT, UR39, 0x1, UPT ;  /* 0x000000012700788c */ /* 0x000fe2000bfc5270 */
[----:B------:R-:W1:Y:S01]  /*6260*/  LDCU.64 UR18, c[0x0][0xc28] ;  /* 0x00018500ff1277ac */ /* 0x000e620008000a00 */
[----:B------:R-:W-:-:S02]  /*6270*/  UISETP.NE.AND UP2, UPT, UR17, 0x1, UPT ;  /* 0x000000011100788c */ /* 0x000fc4000bf45270 */
[----:B------:R-:W-:Y:S02]  /*6280*/  UISETP.NE.AND UP0, UPT, UR34, 0x1, UPT ;  /* 0x000000012200788c */ /* 0x000fe4000bf05270 */
[----:B------:R-:W-:Y:S02]  /*6290*/  UPRMT UR38, UR10, 0x654, UR38 ;  /* 0x000006540a267896 */ /* 0x000fe40008000026 */
[----:B------:R-:W-:Y:S02]  /*62a0*/  UPRMT UR37, URZ, 0x654, UR37 ;  /* 0x00000654ff257896 */ /* 0x000fe40008000025 */
[----:B------:R-:W-:Y:S02]  /*62b0*/  USHF.R.U32.HI UR41, URZ, UR33, UR41 ;  /* 0x00000021ff297299 */ /* 0x000fe40008011629 */
[----:B------:R-:W-:Y:S02]  /*62c0*/  USHF.R.U32.HI UR40, URZ, UR43, UR40 ;  /* 0x0000002bff287299 */ /* 0x000fe40008011628 */
[----:B------:R-:W-:Y:S01]  /*62d0*/  UISETP.NE.AND UP3, UPT, UR4, 0x1, UPT ;  /* 0x000000010400788c */ /* 0x000fe2000bf65270 */
[----:B------:R-:W-:-:S10]  /*62e0*/  VOTEU.ANY UP5, P0 ;  /* 0x0000000000ff7886 */ /* 0x000fd400000a0100 */
.L_x_118:
[----:B------:R-:W-:Y:S04]  /*62f0*/  SHF.L.U32 R3, R13, 0x1f, RZ ;  /* 0x0000001f0d037819 */ /* 0x000fe800000006ff */
[----:B--2---:R-:W2:Y:S02]  /*6300*/  SYNCS.PHASECHK.TRANS64.TRYWAIT P0, [UR28+0x380], R3 ;  /* 0x00038003ff0075a7 */ /* 0x004ea4000800111c */
[----:B--2---:R-:W-:Y:S05]  /*6310*/  @!P0 BRA `(.L_x_111) ;  /* 0x0000004000888947 */ /* 0x004fea0003800000 */
.L_x_262:
[----:B------:R-:W3:Y:S01]  /*6320*/  LDS.128 R8, [UR28+0x3c0] ;  /* 0x0003c01cff087984 */ /* 0x000ee20008000c00 */
[----:B------:R-:W-:Y:S01]  /*6330*/  UISETP.GE.AND UP0, UPT, UR39, 0x1, UPT ;  /* 0x000000012700788c */ /* 0x000fe2000bf06270 */
[----:B------:R-:W-:Y:S01]  /*6340*/  @!PT LDS RZ, [RZ] ;  /* 0x00000000fffff984 */ /* 0x000fe20000000800 */
[----:B------:R-:W-:Y:S01]  /*6350*/  @!PT LDS RZ, [RZ] ;  /* 0x00000000fffff984 */ /* 0x000fe20000000800 */
[----:B------:R-:W-:Y:S01]  /*6360*/  @!PT LDS RZ, [RZ] ;  /* 0x00000000fffff984 */ /* 0x000fe20000000800 */
[----:B------:R-:W-:Y:S01]  /*6370*/  @!PT LDS RZ, [RZ] ;  /* 0x00000000fffff984 */ /* 0x000fe20000000800 */
[----:B------:R4:W-:Y:S06]  /*6380*/  MEMBAR.ALL.CTA ;  /* 0x0000000000007992 */ /* 0x0009ec0000008000 */
[----:B----4-:R-:W4:Y:S02]  /*6390*/  FENCE.VIEW.ASYNC.S ;  /* 0x00000000000073c6 */ /* 0x010f240000000000 */
[----:B----4-:R-:W-:Y:S01]  /*63a0*/  SYNCS.ARRIVE.TRANS64.RED.A1T0 RZ, [UR37], RZ ;  /* 0x000000ffffff79a7 */ /* 0x010fe20008100425 */
[----:B---3--:R-:W-:Y:S11]  /*63b0*/  LOP3.LUT P0, RZ, R10, 0x1, RZ, 0xc0, !PT ;  /* 0x000000010aff7812 */ /* 0x008ff6000780c0ff */
[----:B------:R-:W-:Y:S02]  /*63c0*/  @!UPT UIADD3 URZ, UPT, UPT, URZ, URZ, URZ ;  /* 0x000000fffffff290 */ /* 0x000fe4000fffe0ff */
[----:B------:R-:W-:Y:S01]  /*63d0*/  VOTEU.ANY UP2, P0 ;  /* 0x0000000000ff7886 */ /* 0x000fe20000040100 */
[----:B------:R-:W-:Y:S11]  /*63e0*/  PLOP3.LUT P0, PT, PT, PT, UP2, 0x80, 0x8 ;  /* 0x000000000008781c */ /* 0x000ff60003f0f028 */
[----:B------:R-:W-:Y:S02]  /*63f0*/  @!UPT UIADD3 URZ, UPT, UPT, URZ, URZ, URZ ;  /* 0x000000fffffff290 */ /* 0x000fe4000fffe0ff */
[----:B--2---:R-:W-:Y:S02]  /*6400*/  @P0 MOV R3, R8 ;  /* 0x0000000800030202 */ /* 0x004fe40000000f00 */
[----:B------:R-:W-:Y:S02]  /*6410*/  @P0 LOP3.LUT R0, R9, 0xffff, RZ, 0xc0, !PT ;  /* 0x0000ffff09000812 */ /* 0x000fe400078ec0ff */
[----:B------:R-:W-:Y:S02]  /*6420*/  @P0 R2UR UR5, R3 ;  /* 0x00000000030502ca */ /* 0x000fe400000e0000 */
[----:B------:R-:W-:Y:S11]  /*6430*/  @P0 R2UR UR4, R0 ;  /* 0x00000000000402ca */ /* 0x000ff600000e0000 */
[----:B------:R-:W-:Y:S02]  /*6440*/  @UP2 UMOV UR16, UR5 ;  /* 0x0000000500102c82 */ /* 0x000fe40008000000 */
[----:B------:R-:W-:Y:S01]  /*6450*/  @UP2 UMOV UR15, UR4 ;  /* 0x00000004000f2c82 */ /* 0x000fe20008000000 */
[----:B------:R-:W-:Y:S05]  /*6460*/  BRA.U !UP0, `(.L_x_112) ;  /* 0x0000000108b47547 */ /* 0x000fea000b800000 */
[----:B------:R-:W-:Y:S02]  /*6470*/  UIMAD.WIDE.U32 UR8, UR15, UR35, URZ ;  /* 0x000000230f0872a5 */ /* 0x000fe4000f8e00ff */
[----:B------:R-:W-:Y:S02]  /*6480*/  UP2UR UR14, UPR, URZ, 0x2 ;  /* 0x00000002ff0e7883 */ /* 0x000fe40008000000 */
[----:B------:R-:W-:Y:S02]  /*6490*/  UISETP.NE.AND UP1, UPT, UR34, 0x1, UPT ;  /* 0x000000012200788c */ /* 0x000fe4000bf25270 */
[----:B------:R-:W-:Y:S02]  /*64a0*/  UIMAD.WIDE.U32 UR10, UR16, UR32, URZ ;  /* 0x00000020100a72a5 */ /* 0x000fe4000f8e00ff */
[----:B------:R-:W-:Y:S02]  /*64b0*/  USEL UR4, UR29, UR40, !UP1 ;  /* 0x000000281d047287 */ /* 0x000fe4000c800000 */
[----:B------:R-:W-:Y:S02]  /*64c0*/  UISETP.NE.AND UP0, UPT, UR17, 0x1, UPT ;  /* 0x000000011100788c */ /* 0x000fe4000bf05270 */
[----:B-1----:R-:W-:Y:S02]  /*64d0*/  UIMAD.WIDE.U32 UR12, UR4, UR18, URZ ;  /* 0x00000012040c72a5 */ /* 0x002fe4000f8e00ff */
[----:B------:R-:W-:Y:S01]  /*64e0*/  USEL UR7, UR30, UR41, !UP0 ;  /* 0x000000291e077287 */ /* 0x000fe2000c000000 */
[----:B------:R-:W-:Y:S02]  /*64f0*/  UMOV UR5, UR9 ;  /* 0x0000000900057c82 */ /* 0x000fe40008000000 */
[----:B------:R-:W-:Y:S02]  /*6500*/  USHF.R.U32.HI UR6, URZ, UR43, UR5 ;  /* 0x0000002bff067299 */ /* 0x000fe40008011605 */
[----:B------:R-:W-:Y:S02]  /*6510*/  UIMAD.WIDE.U32 UR20, UR7, UR18, URZ ;  /* 0x00000012071472a5 */ /* 0x000fe4000f8e00ff */
[----:B------:R-:W-:Y:S02]  /*6520*/  USEL UR6, UR15, UR6, !UP1 ;  /* 0x000000060f067287 */ /* 0x000fe4000c800000 */
[----:B------:R-:W-:Y:S01]  /*6530*/  UISETP.NE.AND UP1, UPT, UR14, URZ, UPT ;  /* 0x000000ff0e00728c */ /* 0x000fe2000bf25270 */
[----:B------:R-:W-:Y:S01]  /*6540*/  UMOV UR5, UR11 ;  /* 0x0000000b00057c82 */ /* 0x000fe20008000000 */
[----:B------:R-:W-:Y:S02]  /*6550*/  UIMAD.WIDE.U32 UR10, UR6, UR18, URZ ;  /* 0x00000012060a72a5 */ /* 0x000fe4000f8e00ff */
[----:B------:R-:W-:Y:S03]  /*6560*/  USHF.R.U32.HI UR8, URZ, UR33, UR5 ;  /* 0x00000021ff087299 */ /* 0x000fe60008011605 */
[----:B------:R-:W-:Y:S02]  /*6570*/  UMOV UR5, UR13 ;  /* 0x0000000d00057c82 */ /* 0x000fe40008000000 */
[----:B------:R-:W-:Y:S03]  /*6580*/  @UP6 USHF.R.U32.HI UR4, URZ, UR19, UR5 ;  /* 0x00000013ff046299 */ /* 0x000fe60008011605 */
[----:B------:R-:W-:Y:S01]  /*6590*/  UMOV UR5, UR21 ;  /* 0x0000001500057c82 */ /* 0x000fe20008000000 */
[----:B------:R-:W-:Y:S02]  /*65a0*/  UIMAD UR4, UR39, UR4, URZ ;  /* 0x00000004270472a4 */ /* 0x000fe4000f8e02ff */
[----:B------:R-:W-:Y:S02]  /*65b0*/  @UP6 USHF.R.U32.HI UR7, URZ, UR19, UR5 ;  /* 0x00000013ff076299 */ /* 0x000fe40008011605 */
[----:B------:R-:W-:Y:S02]  /*65c0*/  USEL UR5, UR16, UR8, !UP0 ;  /* 0x0000000810057287 */ /* 0x000fe4000c000000 */
[----:B------:R-:W-:Y:S02]  /*65d0*/  UIMAD UR8, UR39, UR7, URZ ;  /* 0x00000007270872a4 */ /* 0x000fe4000f8e02ff */
[----:B------:R-:W-:Y:S03]  /*65e0*/  UISETP.GE.AND UP0, UPT, UR6, UR4, UPT ;  /* 0x000000040600728c */ /* 0x000fe6000bf06270 */
[----:B------:R-:W-:Y:S01]  /*65f0*/  UMOV UR4, UR11 ;  /* 0x0000000b00047c82 */ /* 0x000fe20008000000 */
[----:B------:R-:W-:Y:S02]  /*6600*/  UISETP.GE.OR UP0, UPT, UR5, UR8, UP0 ;  /* 0x000000080500728c */ /* 0x000fe40008706670 */
[----:B------:R-:W-:Y:S02]  /*6610*/  USHF.R.U32.HI UR4, URZ, UR19, UR4 ;  /* 0x00000013ff047299 */ /* 0x000fe40008011604 */
[----:B------:R-:W-:Y:S02]  /*6620*/  UIMAD.WIDE.U32 UR8, UR5, UR18, URZ ;  /* 0x00000012050872a5 */ /* 0x000fe4000f8e00ff */
[----:B------:R-:W-:Y:S04]  /*6630*/  USEL UR10, UR6, UR4, !UP6 ;  /* 0x00000004060a7287 */ /* 0x000fe8000f000000 */
[----:B------:R-:W-:Y:S01]  /*6640*/  UIADD3 UR11, UPT, UPT, -UR10, URZ, URZ ;  /* 0x000000ff0a0b7290 */ /* 0x000fe2000fffe1ff */
[----:B------:R-:W-:Y:S02]  /*6650*/  @!UP0 UMOV UR4, UR9 ;  /* 0x0000000900048c82 */ /* 0x000fe40008000000 */
[----:B------:R-:W-:Y:S02]  /*6660*/  @!UP0 USHF.R.U32.HI UR4, URZ, UR19, UR4 ;  /* 0x00000013ff048299 */ /* 0x000fe40008011604 */
[----:B------:R-:W-:Y:S02]  /*6670*/  UIMAD UR8, UR39, UR11, UR6 ;  /* 0x0000000b270872a4 */ /* 0x000fe4000f8e0206 */
[----:B------:R-:W-:Y:S04]  /*6680*/  @!UP0 USEL UR4, UR5, UR4, !UP6 ;  /* 0x0000000405048287 */ /* 0x000fe8000f000000 */
[----:B------:R-:W-:Y:S02]  /*6690*/  @!UP0 UIMAD UR8, UR7, UR8, UR4 ;  /* 0x00000008070882a4 */ /* 0x000fe4000f8e0204 */
[----:B------:R-:W-:Y:S02]  /*66a0*/  @!UP0 UIADD3 UR9, UPT, UPT, UR10, -UR4, URZ ;  /* 0x800000040a098290 */ /* 0x000fe4000fffe0ff */
[----:B------:R-:W-:Y:S02]  /*66b0*/  UIADD3 UR4, UPT, UPT, -UR5, URZ, URZ ;  /* 0x000000ff05047290 */ /* 0x000fe4000fffe1ff */
[----:B------:R-:W-:Y:S02]  /*66c0*/  UIADD3 UR7, UPT, UPT, -UR6, URZ, URZ ;  /* 0x000000ff06077290 */ /* 0x000fe4000fffe1ff */
[----:B------:R-:W-:Y:S02]  /*66d0*/  @!UP0 UIMAD UR6, UR9, UR39, UR5 ;  /* 0x00000027090682a4 */ /* 0x000fe4000f8e0205 */
[----:B------:R-:W-:Y:S02]  /*66e0*/  UIMAD UR16, UR17, UR4, UR16 ;  /* 0x00000004111072a4 */ /* 0x000fe4000f8e0210 */
[----:B------:R-:W-:Y:S01]  /*66f0*/  UIMAD UR15, UR34, UR7, UR15 ;  /* 0x00000007220f72a4 */ /* 0x000fe2000f8e020f */
[----:B------:R-:W-:Y:S02]  /*6700*/  @!UP0 UMOV UR5, UR8 ;  /* 0x0000000800058c82 */ /* 0x000fe40008000000 */
[----:B------:R-:W-:Y:S02]  /*6710*/  UIMAD UR16, UR5, UR17, UR16 ;  /* 0x00000011051072a4 */ /* 0x000fe4000f8e0210 */
[----:B------:R-:W-:Y:S11]  /*6720*/  UIMAD UR15, UR6, UR34, UR15 ;  /* 0x00000022060f72a4 */ /* 0x000ff6000f8e020f */
[----:B------:R-:W-:Y:S01]  /*6730*/  @!UPT UIADD3 URZ, UPT, UPT, URZ, URZ, URZ ;  /* 0x000000fffffff290 */ /* 0x000fe2000fffe0ff */
.L_x_112:
[----:B------:R-:W2:Y:S01]  /*6740*/  @!UP3 LDCU.128 UR8, c[0x0][0xc10] ;  /* 0x00018200ff08b7ac */ /* 0x000ea20008000c00 */
[C---:B------:R-:W-:Y:S02]  /*6750*/  ISETP.NE.U32.AND P2, PT, R4.reuse, RZ, PT ;  /* 0x000000ff0400720c */ /* 0x040fe40003f45070 */
[----:B------:R-:W-:Y:S02]  /*6760*/  ISETP.NE.U32.AND P1, PT, R4, RZ, PT ;  /* 0x000000ff0400720c */ /* 0x000fe40003f25070 */
[C---:B------:R-:W-:Y:S02]  /*6770*/  ISETP.NE.AND.EX P2, PT, R5.reuse, RZ, PT, P2 ;  /* 0x000000ff0500720c */ /* 0x040fe40003f45320 */
[----:B------:R-:W-:Y:S01]  /*6780*/  ISETP.NE.AND.EX P1, PT, R5, RZ, PT, P1 ;  /* 0x000000ff0500720c */ /* 0x000fe20003f25310 */
[----:B------:R-:W3:Y:S01]  /*6790*/  @!UP3 LDCU UR5, c[0x0][0xc0c] ;  /* 0x00018180ff05b7ac */ /* 0x000ee20008000800 */
[----:B------:R-:W-:Y:S01]  /*67a0*/  SHF.L.U32 R3, R14, 0x1f, RZ ;  /* 0x0000001f0e037819 */ /* 0x000fe200000006ff */
[----:B--2---:R-:W-:Y:S07]  /*67b0*/  UIMAD.WIDE.U32 UR6, UR16, UR8, URZ ;  /* 0x00000008100672a5 */ /* 0x004fee000f8e00ff */
[----:B------:R-:W-:Y:S01]  /*67c0*/  @!UP3 UMOV UR4, UR7 ;  /* 0x000000070004bc82 */ /* 0x000fe20008000000 */
[----:B---3--:R-:W-:Y:S02]  /*67d0*/  @!UP3 UISETP.NE.AND UP0, UPT, UR5, 0x1, UPT ;  /* 0x000000010500b88c */ /* 0x008fe4000bf05270 */
[----:B------:R-:W-:Y:S02]  /*67e0*/  @!UP3 USHF.R.U32.HI UR4, URZ, UR9, UR4 ;  /* 0x00000009ff04b299 */ /* 0x000fe40008011604 */
[----:B------:R-:W-:Y:S02]  /*67f0*/  UIMAD.WIDE.U32 UR6, UR15, UR11, URZ ;  /* 0x0000000b0f0672a5 */ /* 0x000fe4000f8e00ff */
[----:B------:R-:W-:Y:S02]  /*6800*/  @!UP3 USEL UR8, UR16, UR4, !UP0 ;  /* 0x000000041008b287 */ /* 0x000fe4000c000000 */
[----:B------:R-:W-:Y:S03]  /*6810*/  @!UP3 UISETP.NE.AND UP0, UPT, UR10, 0x1, UPT ;  /* 0x000000010a00b88c */ /* 0x000fe6000bf05270 */
[----:B------:R-:W-:Y:S02]  /*6820*/  @!UP3 UMOV UR6, UR7 ;  /* 0x000000070006bc82 */ /* 0x000fe40008000000 */
[----:B------:R-:W2:Y:S02]  /*6830*/  @!UP3 LDCU UR4, c[0x0][0xc20] ;  /* 0x00018400ff04b7ac */ /* 0x000ea40008000800 */
[----:B--2---:R-:W-:Y:S04]  /*6840*/  @!UP3 USHF.R.U32.HI UR6, URZ, UR4, UR6 ;  /* 0x00000004ff06b299 */ /* 0x004fe80008011606 */
[----:B------:R-:W-:Y:S04]  /*6850*/  @!UP3 USEL UR6, UR15, UR6, !UP0 ;  /* 0x000000060f06b287 */ /* 0x000fe8000c000000 */
[----:B------:R-:W-:Y:S02]  /*6860*/  @!UP3 UIADD3 UR4, UPT, UPT, -UR8, UR6, URZ ;  /* 0x000000060804b290 */ /* 0x000fe4000fffe1ff */
[----:B------:R-:W-:Y:S02]  /*6870*/  @!UP3 UIADD3 UR6, UPT, UPT, UR8, -UR6, URZ ;  /* 0x800000060806b290 */ /* 0x000fe4000fffe0ff */
[----:B------:R-:W-:Y:S02]  /*6880*/  @!UP3 UIMAD UR16, UR4, UR5, UR16 ;  /* 0x000000050410b2a4 */ /* 0x000fe4000f8e0210 */
[----:B------:R-:W-:Y:S01]  /*6890*/  @!UP3 UIMAD UR15, UR6, UR10, UR15 ;  /* 0x0000000a060fb2a4 */ /* 0x000fe2000f8e020f */
[----:B------:R-:W-:Y:S11]  /*68a0*/  BRA.U UP1, `(.L_x_113) ;  /* 0x0000000101107547 */ /* 0x000ff6000b800000 */
[----:B------:R-:W-:Y:S04]  /*68b0*/  MOV R12, UR42 ;  /* 0x0000002a000c7c02 */ /* 0x000fe80008000f00 */
[----:B------:R-:W-:Y:S04]  /*68c0*/  SHF.L.U32 R12, R12, 0x1f, RZ ;  /* 0x0000001f0c0c7819 */ /* 0x000fe800000006ff */
[----:B------:R-:W2:Y:S02]  /*68d0*/  SYNCS.PHASECHK.TRANS64.TRYWAIT P3, [UR28+0x378], R12 ;  /* 0x0003780cff0075a7 */ /* 0x000ea4000806111c */
[----:B--2---:R-:W-:Y:S05]  /*68e0*/  @!P3 BRA `(.L_x_114) ;  /* 0x0000003c002cb947 */ /* 0x004fea0003800000 */
.L_x_113:
[----:B------:R-:W-:Y:S05]  /*68f0*/  @!P2 BRA `(.L_x_115) ;  /* 0x000000000030a947 */ /* 0x000fea0003800000 */
[----:B------:R-:W-:Y:S01]  /*6900*/  UPLOP3.LUT UP4, UPT, UPT, UPT, UP5, 0x80, 0x8 ;  /* 0x000000000008789c */ /* 0x000fe20003f8f050 */
[----:B------:R-:W-:Y:S01]  /*6910*/  HFMA2 R76, -RZ, RZ, 0, 5.9604644775390625e-08 ;  /* 0x00000001ff4c7431 */ /* 0x000fe200000001ff */
[----:B------:R-:W3:Y:S04]  /*6920*/  LDCU.64 UR4, c[0x0][0x358] ;  /* 0x00006b00ff0477ac */ /* 0x000ee80008000a00 */
[----:B------:R-:W-:Y:S11]  /*6930*/  PLOP3.LUT P2, PT, PT, PT, UP4, 0x80, 0x8 ;  /* 0x000000000008781c */ /* 0x000ff60003f4f048 */
[----:B------:R-:W-:Y:S02]  /*6940*/  @!UPT UIADD3 URZ, UPT, UPT, URZ, URZ, URZ ;  /* 0x000000fffffff290 */ /* 0x000fe4000fffe0ff */
[----:B------:R-:W4:Y:S01]  /*6950*/  @P2 LDC.64 R18, c[0x0][0x988] ;  /* 0x00026200ff122b82 */ /* 0x000f220000000a00 */
[----:B--2---:R-:W-:Y:S04]  /*6960*/  @P2 IMAD R0, R16, R4, RZ ;  /* 0x0000000410002224 */ /* 0x004fe800078e02ff */
[----:B----4-:R-:W-:Y:S01]  /*6970*/  @P2 IMAD.WIDE R18, R0, 0x4, R18 ;  /* 0x0000000400122825 */ /* 0x010fe200078e0212 */
[----:B------:R-:W-:Y:S04]  /*6980*/  MOV R0, 0x1 ;  /* 0x0000000100007802 */ /* 0x000fe80000000f00 */
[----:B---3-5:R3:W5:Y:S01]  /*6990*/  @P2 LDG.E R39, desc[UR4][R18.64] ;  /* 0x0000000412272981 */ /* 0x028762000c1e1900 */
[----:B------:R-:W-:Y:S01]  /*69a0*/  @!P2 PRMT R76, R0, 0x7610, R76 ;  /* 0x00007610004ca816 */ /* 0x000fe2000000004c */
[----:B---3--:R-:W4:Y:S06]  /*69b0*/  @!P2 LDC R39, c[0x0][0x980] ;  /* 0x00026000ff27ab82 */ /* 0x008f2c0000000800 */
.L_x_115:
[----:B----45:R-:W-:Y:S01]  /*69c0*/  @!P1 FSETP.EQ.AND P2, PT, R39, RZ, PT ;  /* 0x000000ff2700920b */ /* 0x030fe20003f42000 */
[----:B------:R-:W-:Y:S01]  /*69d0*/  @!UPT UIADD3 URZ, UPT, UPT, URZ, URZ, URZ ;  /* 0x000000fffffff290 */ /* 0x000fe2000fffe0ff */
[----:B------:R-:W-:Y:S11]  /*69e0*/  @!P1 BRA `(.L_x_116) ;  /* 0x0000000000149947 */ /* 0x000ff60003800000 */
[----:B------:R-:W-:Y:S02]  /*69f0*/  LOP3.LUT P1, RZ, R76, 0xff, RZ, 0xc0, !PT ;  /* 0x000000ff4cff7812 */ /* 0x000fe4000782c0ff */
[----:B------:R-:W-:Y:S04]  /*6a00*/  PLOP3.LUT P2, PT, PT, PT, UP4, 0x80, 0x8 ;  /* 0x000000000008781c */ /* 0x000fe80003f4f048 */
[----:B------:R-:W-:Y:S07]  /*6a10*/  PLOP3.LUT P2, PT, P2, PT, PT, 0x8, 0x80 ;  /* 0x000000000080781c */ /* 0x000fee000174e170 */
[----:B------:R-:W-:Y:S11]  /*6a20*/  @P1 FSETP.EQ.AND P2, PT, R39, RZ, PT ;  /* 0x000000ff2700120b */ /* 0x000ff60003f42000 */
[----:B------:R-:W-:Y:S02]  /*6a30*/  @!UPT UIADD3 URZ, UPT, UPT, URZ, URZ, URZ ;  /* 0x000000fffffff290 */ /* 0x000fe4000fffe0ff */
.L_x_116:
[----:B------:R-:W3:Y:S01]  /*6a40*/  SYNCS.PHASECHK.TRANS64.TRYWAIT P1, [UR28+0x368], R3 ;  /* 0x00036803ff0075a7 */ /* 0x000ee2000802111c */
[----:B------:R-:W-:Y:S02]  /*6a50*/  ELECT P3, URZ, PT ;  /* 0x0000000000ff782f */ /* 0x000fe40003860000 */
[----:B------:R-:W-:Y:S01]  /*6a60*/  @P0 SHF.R.U32.HI R16, RZ, 0x10, R9 ;  /* 0x00000010ff100819 */ /* 0x000fe20000011609 */
[----:B---3--:R-:W-:Y:S10]  /*6a70*/  @!P1 BRA `(.L_x_117) ;  /* 0x0000003800e09947 */ /* 0x008ff40003800000 */
.L_x_265:
[----:B------:R-:W-:Y:S02]  /*6a80*/  PLOP3.LUT P2, PT, P2, P3, PT, 0xf2, 0x2f ;  /* 0x00000000002f781c */ /* 0x000fe40001747e72 */
[----:B------:R-:W-:Y:S02]  /*6a90*/  LOP3.LUT R14, R14, 0x1, RZ, 0x3c, !PT ;  /* 0x000000010e0e7812 */ /* 0x000fe400078e3cff */
[----:B------:R-:W-:Y:S09]  /*6aa0*/  LOP3.LUT R13, R13, 0x1, RZ, 0x3c, !PT ;  /* 0x000000010d0d7812 */ /* 0x000ff200078e3cff */
[----:B------:R-:W-:Y:S01]  /*6ab0*/  VOTEU.ALL UP0, P2 ;  /* 0x0000000000ff7886 */ /* 0x000fe20001000000 */
[----:B--2---:R-:W-:Y:S01]  /*6ac0*/  @!P2 IADD3 R3, P0, PT, R6, 0x680, RZ ;  /* 0x000006800603a810 */ /* 0x004fe20007f1e0ff */
[----:B------:R-:W-:Y:S03]  /*6ad0*/  @!P2 IMAD.MOV.U32 R0, RZ, 0x20, RZ ;  /* 0x00000020ff00a824 */ /* 0x000fe600078e00ff */
[----:B------:R-:W2:Y:S01]  /*6ae0*/  @!UP0 LDCU.128 UR24, c[0x0][0xa80] ;  /* 0x00015000ff1887ac */ /* 0x000ea20008000c00 */
[----:B------:R-:W-:Y:S01]  /*6af0*/  @!P2 IMAD.MOV.U32 R0, RZ, 0x400, R0 ;  /* 0x00000400ff00a824 */ /* 0x000fe200078e0000 */
[----:B------:R-:W3:Y:S01]  /*6b00*/  @!UP0 LDCU.128 UR20, c[0x0][0xa90] ;  /* 0x00015200ff1487ac */ /* 0x000ee20008000c00 */
[----:B------:R-:W4:Y:S01]  /*6b10*/  @!UP0 LDCU UR6, c[0x0][0xaa0] ;  /* 0x00015400ff0687ac */ /* 0x000f220008000800 */
[----:B------:R-:W-:Y:S02]  /*6b20*/  @!UP0 USHF.L.U32 UR11, UR44, 0x6, URZ ;  /* 0x000000062c0b8899 */ /* 0x000fe400080006ff */
[----:B--2---:R-:W-:Y:S02]  /*6b30*/  @!UP0 UISETP.NE.AND UP1, UPT, UR24, 0x1, UPT ;  /* 0x000000011800888c */ /* 0x004fe4000bf25270 */
[----:B------:R-:W-:Y:S02]  /*6b40*/  UIMAD.WIDE.U32 UR4, UR11, UR25, URZ ;  /* 0x000000190b0472a5 */ /* 0x000fe4000f8e00ff */
[----:B------:R-:W-:Y:S02]  /*6b50*/  @!UP0 USHF.L.U32 UR10, UR45, 0x6, URZ ;  /* 0x000000062d0a8899 */ /* 0x000fe400080006ff */
[----:B------:R-:W-:Y:S02]  /*6b60*/  @!UP0 UIADD3 UR8, UPT, UPT, UR28, 0x400, URZ ;  /* 0x000004001c088890 */ /* 0x000fe4000fffe0ff */
[----:B------:R-:W-:Y:S02]  /*6b70*/  @!UP0 UIADD3 UR9, UPT, UPT, UR28, 0x360, URZ ;  /* 0x000003601c098890 */ /* 0x000fe4000fffe0ff */
[----:B------:R-:W-:Y:S02]  /*6b80*/  UIADD3 UR45, UPT, UPT, UR15, UR36, URZ ;  /* 0x000000240f2d7290 */ /* 0x000fe4000fffe0ff */
[----:B------:R-:W-:Y:S01]  /*6b90*/  UIADD3 UR44, UPT, UPT, UR16, UR31, URZ ;  /* 0x0000001f102c7290 */ /* 0x000fe2000fffe0ff */
[----:B------:R-:W-:Y:S02]  /*6ba0*/  @!UP0 UMOV UR4, UR5 ;  /* 0x0000000500048c82 */ /* 0x000fe40008000000 */
[----:B------:R-:W-:Y:S04]  /*6bb0*/  @!UP0 USHF.R.U32.HI UR4, URZ, UR26, UR4 ;  /* 0x0000001aff048299 */ /* 0x000fe80008011604 */
[----:B------:R-:W-:Y:S02]  /*6bc0*/  @!UP0 USEL UR12, UR11, UR4, !UP1 ;  /* 0x000000040b0c8287 */ /* 0x000fe4000c800000 */
[----:B------:R-:W-:Y:S02]  /*6bd0*/  @!UP0 UISETP.NE.AND UP1, UPT, UR27, 0x1, UPT ;  /* 0x000000011b00888c */ /* 0x000fe4000bf25270 */
[----:B---3--:R-:W-:Y:S07]  /*6be0*/  UIMAD.WIDE.U32 UR4, UR12, UR20, URZ ;  /* 0x000000140c0472a5 */ /* 0x008fee000f8e00ff */
[----:B------:R-:W-:Y:S02]  /*6bf0*/  @!UP0 UMOV UR4, UR5 ;  /* 0x0000000500048c82 */ /* 0x000fe40008000000 */
[----:B------:R-:W-:Y:S04]  /*6c00*/  @!UP0 USHF.R.U32.HI UR4, URZ, UR21, UR4 ;  /* 0x00000015ff048299 */ /* 0x000fe80008011604 */
[----:B------:R-:W-:Y:S02]  /*6c10*/  @!UP0 USEL UR13, UR12, UR4, !UP1 ;  /* 0x000000040c0d8287 */ /* 0x000fe4000c800000 */
[----:B------:R-:W-:Y:S02]  /*6c20*/  @!UP0 UISETP.NE.AND UP1, UPT, UR22, 0x1, UPT ;  /* 0x000000011600888c */ /* 0x000fe4000bf25270 */
[----:B------:R-:W-:Y:S07]  /*6c30*/  UIMAD.WIDE.U32 UR4, UR13, UR23, URZ ;  /* 0x000000170d0472a5 */ /* 0x000fee000f8e00ff */
[----:B------:R-:W-:Y:S02]  /*6c40*/  @!UP0 UMOV UR4, UR5 ;  /* 0x0000000500048c82 */ /* 0x000fe40008000000 */
[----:B----4-:R-:W-:Y:S01]  /*6c50*/  @!UP0 USHF.R.U32.HI UR4, URZ, UR6, UR4 ;  /* 0x00000006ff048299 */ /* 0x010fe20008011604 */
[----:B------:R-:W-:Y:S01]  /*6c60*/  @!P2 R2UR UR6, R0 ;  /* 0x000000000006a2ca */ /* 0x000fe200000e0000 */
[----:B------:R-:W-:Y:S02]  /*6c70*/  @!P2 IMAD.X R0, RZ, RZ, R7, P0 ;  /* 0x000000ffff00a224 */ /* 0x000fe400000e0607 */
[----:B------:R-:W-:Y:S02]  /*6c80*/  @!UP0 USEL UR14, UR13, UR4, !UP1 ;  /* 0x000000040d0e8287 */ /* 0x000fe4000c800000 */
[----:B------:R-:W-:Y:S02]  /*6c90*/  @!UP0 UIADD3 UR4, UPT, UPT, -UR12, URZ, URZ ;  /* 0x000000ff0c048290 */ /* 0x000fe4000fffe1ff */
[----:B------:R-:W-:Y:S02]  /*6ca0*/  @!UP0 UIADD3 UR5, UPT, UPT, -UR14, URZ, URZ ;  /* 0x000000ff0e058290 */ /* 0x000fe4000fffe1ff */
[----:B------:R-:W-:Y:S02]  /*6cb0*/  @!UP0 UIMAD UR11, UR24, UR4, UR11 ;  /* 0x00000004180b82a4 */ /* 0x000fe4000f8e020b */
[----:B------:R-:W-:Y:S02]  /*6cc0*/  @!UP0 UIADD3 UR4, UPT, UPT, -UR13, URZ, URZ ;  /* 0x000000ff0d048290 */ /* 0x000fe4000fffe1ff */
[----:B------:R-:W-:Y:S01]  /*6cd0*/  @!UP0 UIMAD UR13, UR22, UR5, UR13 ;  /* 0x00000005160d82a4 */ /* 0x000fe2000f8e020d */
[----:B------:R-:W-:Y:S01]  /*6ce0*/  @!P2 R2UR UR5, R3 ;  /* 0x000000000305a2ca */ /* 0x000fe200000e0000 */
[----:B------:R-:W-:Y:S02]  /*6cf0*/  @!UP0 UIMAD UR12, UR27, UR4, UR12 ;  /* 0x000000041b0c82a4 */ /* 0x000fe4000f8e020c */
[----:B------:R-:W-:Y:S01]  /*6d00*/  @!UP0 UPRMT UR6, UR6, 0x5410, URZ ;  /* 0x0000541006068896 */ /* 0x000fe200080000ff */
[----:B------:R-:W-:Y:S01]  /*6d10*/  @!P2 R2UR UR4, R0 ;  /* 0x000000000004a2ca */ /* 0x000fe200000e0000 */
[----:B------:R-:W-:Y:S01]  /*6d20*/  VOTEU.ALL UP0, P2 ;  /* 0x0000000000ff7886 */ /* 0x000fe20001000000 */
[----:B------:R-:W-:Y:S07]  /*6d30*/  UPLOP3.LUT UP1, UPT, UPT, UPT, UPT, 0x80, 0x8 ;  /* 0x000000000008789c */ /* 0x000fee0003f2f070 */
[----:B------:R-:W-:Y:S04]  /*6d40*/  IMAD.U32 R8, RZ, RZ, UR5 ;  /* 0x00000005ff087e24 */ /* 0x000fe8000f8e00ff */
[----:B------:R-:W-:Y:S01]  /*6d50*/  IMAD.U32 R9, RZ, RZ, UR4 ;  /* 0x00000004ff097e24 */ /* 0x000fe2000f8e00ff */
[----:B------:R-:W-:Y:S04]  /*6d60*/  @!P2 R2UR UR4, R8 ;  /* 0x000000000804a2ca */ /* 0x000fe800000e0000 */
[----:B------:R-:W-:Y:S11]  /*6d70*/  @!P2 R2UR UR5, R9 ;  /* 0x000000000905a2ca */ /* 0x000ff600000e0000 */
[----:B------:R-:W-:Y:S02]  /*6d80*/  @!UPT UIADD3 URZ, UPT, UPT, URZ, URZ, URZ ;  /* 0x000000fffffff290 */ /* 0x000fe4000fffe0ff */
[----:B------:R2:W-:Y:S01]  /*6d90*/  @!UP0 UTMALDG.5D.IM2COL [UR8], [UR4], UR6 ;  /* 0x00000008040083b4 */ /* 0x0005e20008060006 */
[----:B------:R2:W-:Y:S01]  /*6da0*/  @!P2 SYNCS.ARRIVE.TRANS64.RED.A0TR RZ, [UR28+0x360], R2 ;  /* 0x00036002ffffa9a7 */ /* 0x0005e2000830041c */
[----:B------:R-:W-:Y:S01]  /*6db0*/  SYNCS.ARRIVE.TRANS64.RED.A1T0 RZ, [UR38], RZ ;  /* 0x000000ffffff79a7 */ /* 0x000fe20008100426 */
[----:B------:R-:W-:Y:S05]  /*6dc0*/  BRA.U UP2, `(.L_x_118) ;  /* 0xfffffff502487547 */ /* 0x000fea000b83ffff */
[----:B------:R-:W-:Y:S07]  /*6dd0*/  MOV R0, UR28 ;  /* 0x0000001c00007c02 */ /* 0x000fee0008000f00 */
.L_x_119:
[----:B--2---:R-:W-:-:S04]  /*6de0*/  SHF.L.U32 R2, R14, 0x1f, RZ ;  /* 0x0000001f0e027819 */ /* 0x004fc800000006ff */
[----:B------:R2:W3:Y:S03]  /*6df0*/  SYNCS.PHASECHK.TRANS64.TRYWAIT P0, [R0+URZ+0x368], R2 ;  /* 0x00036802000075a7 */ /* 0x0004e600080011ff */
[----:B---3--:R-:W-:Y:S05]  /*6e00*/  @!P0 NANOSLEEP.SYNCS 0x989680 ;  /* 0x009896800000895d */ /* 0x008fea0003900000 */
[----:B------:R-:W3:Y:S02]  /*6e10*/  @!P0 SYNCS.PHASECHK.TRANS64 P0, [R0+URZ+0x368], R2 ;  /* 0x00036802000085a7 */ /* 0x000ee400080010ff */
[----:B-1-3--:R-:W-:Y:S05]  /*6e20*/  @P0 EXIT ;  /* 0x000000000000094d */ /* 0x00afea0003800000 */
[----:B------:R-:W-:Y:S05]  /*6e30*/  BRA `(.L_x_119) ;  /* 0xfffffffc00e87947 */ /* 0x000fea000383ffff */
.L_x_110:
[----:B------:R-:W-:-:S06]  /*6e40*/  UISETP.GE.AND UP0, UPT, UR15, 0x4, UPT ;  /* 0x000000040f00788c */ /* 0x000fcc000bf06270 */
[----:B------:R-:W-:-:S13]  /*6e50*/  PLOP3.LUT P0, PT, PT, PT, UP0, 0x80, 0x8 ;  /* 0x000000000008781c */ /* 0x000fda0003f0f008 */
[----:B-1----:R-:W-:Y:S05]  /*6e60*/  @!P0 EXIT ;  /* 0x000000000000894d */ /* 0x002fea0003800000 */
[----:B------:R-:W1:Y:S08]  /*6e70*/  S2UR UR4, SR_CgaCtaId ;  /* 0x00000000000479c3 */ /* 0x000e700000008800 */
[----:B------:R-:W-:Y:S01]  /*6e80*/  BAR.SYNC.DEFER_BLOCKING 0x6, 0xa0 ;  /* 0x0182800000007b1d */ /* 0x000fe20000010000 */
[C---:B------:R-:W-:Y:S01]  /*6e90*/  IMAD.SHL.U32 R6, R70.reuse, 0x40, RZ ;  /* 0x0000004046067824 */ /* 0x040fe200078e00ff */
[----:B------:R-:W-:Y:S01]  /*6ea0*/  CS2R R72, SRZ ;  /* 0x0000000000487805 */ /* 0x000fe2000001ff00 */
[----:B------:R-:W-:-:S02]  /*6eb0*/  IMAD.SHL.U32 R3, R70, 0x2, RZ ;  /* 0x0000000246037824 */ /* 0x000fc400078e00ff */
[----:B------:R-:W-:Y:S01]  /*6ec0*/  IMAD.SHL.U32 R75, R70, 0x20, RZ ;  /* 0x00000020464b7824 */ /* 0x000fe200078e00ff */
[----:B------:R-:W-:Y:S01]  /*6ed0*/  UMOV UR43, 0x400 ;  /* 0x00000400002b7882 */ /* 0x000fe20000000000 */
[----:B------:R-:W-:Y:S01]  /*6ee0*/  LOP3.LUT R0, R6, 0x180, RZ, 0xc0, !PT ;  /* 0x0000018006007812 */ /* 0x000fe200078ec0ff */
[----:B------:R-:W-:Y:S01]  /*6ef0*/  IMAD.U32 R37, R70, 0x10000, RZ ;  /* 0x0001000046257824 */ /* 0x000fe200078e00ff */
[----:B------:R-:W2:Y:S01]  /*6f00*/  LDCU UR54, c[0x0][0x370] ;  /* 0x00006e00ff3677ac */ /* 0x000ea20008000800 */
[----:B------:R-:W-:Y:S01]  /*6f10*/  LOP3.LUT R75, R75, 0xc00, RZ, 0xc0, !PT ;  /* 0x00000c004b4b7812 */ /* 0x000fe200078ec0ff */
[----:B------:R-:W-:Y:S01]  /*6f20*/  IMAD.MOV.U32 R36, RZ, RZ, RZ ;  /* 0x000000ffff247224 */ /* 0x000fe200078e00ff */
[----:B------:R-:W-:Y:S01]  /*6f30*/  LOP3.LUT R3, R0, 0x20, R3, 0xf8, !PT ;  /* 0x0000002000037812 */ /* 0x000fe200078ef803 */
[----:B------:R-:W-:Y:S01]  /*6f40*/  IMAD.SHL.U32 R0, R70, 0x8, RZ ;  /* 0x0000000846007824 */ /* 0x000fe200078e00ff */
[----:B------:R-:W-:Y:S01]  /*6f50*/  LOP3.LUT R75, R75, 0x40, R6, 0xf8, !PT ;  /* 0x000000404b4b7812 */ /* 0x000fe200078ef806 */
[----:B------:R-:W-:Y:S01]  /*6f60*/  IMAD.MOV.U32 R71, RZ, RZ, RZ ;  /* 0x000000ffff477224 */ /* 0x000fe200078e00ff */
[----:B------:R-:W-:Y:S01]  /*6f70*/  LOP3.LUT R37, R37, 0x600000, RZ, 0xc0, !PT ;  /* 0x0060000025257812 */ /* 0x000fe200078ec0ff */
[----:B------:R-:W3:Y:S01]  /*6f80*/  LDCU UR42, c[0x0][0xc0c] ;  /* 0x00018180ff2a77ac */ /* 0x000ee20008000800 */
[----:B------:R-:W-:-:S02]  /*6f90*/  LOP3.LUT R0, R3, 0x30, R0, 0x78, !PT ;  /* 0x0000003003007812 */ /* 0x000fc400078e7800 */
[----:B------:R-:W-:Y:S01]  /*6fa0*/  LOP3.LUT R75, R75, 0x200, R6, 0xf8, !PT ;  /* 0x000002004b4b7812 */ /* 0x000fe200078ef806 */
[----:B------:R-:W4:Y:S03]  /*6fb0*/  LDCU UR38, c[0x0][0xc30] ;  /* 0x00018600ff2677ac */ /* 0x000f260008000800 */
[----:B------:R-:W-:Y:S01]  /*6fc0*/  LOP3.LUT R75, R75, R0, RZ, 0xfc, !PT ;  /* 0x000000004b4b7212 */ /* 0x000fe200078efcff */
[----:B-1----:R-:W-:Y:S01]  /*6fd0*/  ULEA UR43, UR4, UR43, 0x18 ;  /* 0x0000002b042b7291 */ /* 0x002fe2000f8ec0ff */
[----:B------:R-:W-:Y:S01]  /*6fe0*/  IMAD.SHL.U32 R0, R70, 0x10, RZ ;  /* 0x0000001046007824 */ /* 0x000fe200078e00ff */
[----:B------:R-:W1:Y:S04]  /*6ff0*/  LDCU.64 UR4, c[0x0][0x9a8] ;  /* 0x00013500ff0477ac */ /* 0x000e680008000a00 */
[----:B------:R-:W-:Y:S01]  /*7000*/  VIADD R74, R75, UR43 ;  /* 0x0000002b4b4a7c36 */ /* 0x000fe20008000000 */
[----:B------:R-:W-:Y:S01]  /*7010*/  LOP3.LUT R0, R0, 0x20, RZ, 0xc0, !PT ;  /* 0x0000002000007812 */ /* 0x000fe200078ec0ff */
[----:B------:R-:W2:Y:S01]  /*7020*/  LDCU.64 UR52, c[0x0][0x988] ;  /* 0x00013100ff3477ac */ /* 0x000ea20008000a00 */
[----:B------:R-:W3:Y:S02]  /*7030*/  LDS R2, [UR43+0x3d0] ;  /* 0x0003d02bff027984 */ /* 0x000ee40008000800 */
[----:B------:R-:W-:Y:S01]  /*7040*/  IADD3 R74, PT, PT, -R0, 0x400, R74 ;  /* 0x00000400004a7810 */ /* 0x000fe20007ffe14a */
[----:B------:R-:W2:Y:S01]  /*7050*/  LDCU.64 UR40, c[0x0][0xc28] ;  /* 0x00018500ff2877ac */ /* 0x000ea20008000a00 */
[----:B------:R-:W2:Y:S01]  /*7060*/  LDCU.64 UR56, c[0x0][0x990] ;  /* 0x00013200ff3877ac */ /* 0x000ea20008000a00 */
[----:B-1----:R-:W-:Y:S01]  /*7070*/  IMAD.U32 R79, RZ, RZ, UR4 ;  /* 0x00000004ff4f7e24 */ /* 0x002fe2000f8e00ff */
[----:B------:R-:W-:Y:S01]  /*7080*/  UIADD3 UR4, UPT, UPT, UR43, 0x1400, URZ ;  /* 0x000014002b047890 */ /* 0x000fe2000fffe0ff */
[----:B------:R-:W-:Y:S01]  /*7090*/  IMAD.U32 R78, RZ, RZ, UR5 ;  /* 0x00000005ff4e7e24 */ /* 0x000fe2000f8e00ff */
[----:B------:R-:W1:Y:S04]  /*70a0*/  LDCU.64 UR58, c[0x0][0x9b0] ;  /* 0x00013600ff3a77ac */ /* 0x000e680008000a00 */
[----:B------:R-:W-:Y:S01]  /*70b0*/  IMAD.U32 R82, RZ, RZ, UR4 ;  /* 0x00000004ff527e24 */ /* 0x000fe2000f8e00ff */
[----:B------:R-:W1:Y:S01]  /*70c0*/  LDCU.128 UR48, c[0x0][0xc10] ;  /* 0x00018200ff3077ac */ /* 0x000e620008000c00 */
[----:B------:R-:W1:Y:S01]  /*70d0*/  LDCU.128 UR60, c[0x0][0xb80] ;  /* 0x00017000ff3c77ac */ /* 0x000e620008000c00 */
[----:B------:R-:W1:Y:S01]  /*70e0*/  LDCU UR47, c[0x0][0x374] ;  /* 0x00006e80ff2f77ac */ /* 0x000e620008000800 */
[----:B------:R-:W-:Y:S01]  /*70f0*/  UIADD3 UR55, UPT, UPT, UR43, 0x400, URZ ;  /* 0x000004002b377890 */ /* 0x000fe2000fffe0ff */
[C---:B---3--:R-:W-:Y:S01]  /*7100*/  VIADD R3, R2.reuse, 0x40 ;  /* 0x0000004002037836 */ /* 0x048fe20000000000 */
[----:B------:R-:W-:-:S04]  /*7110*/  LOP3.LUT R2, R2, 0xffff, RZ, 0xc0, !PT ;  /* 0x0000ffff02027812 */ /* 0x000fc800078ec0ff */
[----:B------:R-:W-:-:S05]  /*7120*/  LOP3.LUT R3, R3, 0xffff, RZ, 0xc0, !PT ;  /* 0x0000ffff03037812 */ /* 0x000fca00078ec0ff */
[----:B-12-4-:R3:W-:Y:S02]  /*7130*/  STL.64 [R1], R2 ;  /* 0x0000000201007387 */ /* 0x0167e40000100a00 */
.L_x_137:
[----:B---3--:R-:W-:Y:S04]  /*7140*/  SHF.L.U32 R2, R72, 0x1f, RZ ;  /* 0x0000001f48027819 */ /* 0x008fe800000006ff */
[----:B-1----:R-:W1:Y:S02]  /*7150*/  SYNCS.PHASECHK.TRANS64.TRYWAIT P0, [UR43+0x380], R2 ;  /* 0x00038002ff0075a7 */ /* 0x002e64000800112b */
[----:B-1----:R-:W-:Y:S05]  /*7160*/  @!P0 BRA `(.L_x_120) ;  /* 0x00000034003c8947 */ /* 0x002fea0003800000 */
.L_x_267:
[----:B------:R-:W2:Y:S01]  /*7170*/  LDS.128 R4, [UR43+0x3c0] ;  /* 0x0003c02bff047984 */ /* 0x000ea20008000c00 */
[----:B------:R-:W-:Y:S01]  /*7180*/  UIADD3 UR4, UPT, UPT, UR43, 0x388, URZ ;  /* 0x000003882b047890 */ /* 0x000fe2000fffe0ff */
[----:B-1----:R-:W-:Y:S01]  /*7190*/  IMAD R2, R36, 0x4, R1 ;  /* 0x0000000424027824 */ /* 0x002fe200078e0201 */
[----:B------:R-:W-:Y:S01]  /*71a0*/  UISETP.GE.AND UP0, UPT, UR39, 0x1, UPT ;  /* 0x000000012700788c */ /* 0x000fe2000bf06270 */
[----:B------:R-:W-:Y:S01]  /*71b0*/  @!PT LDS RZ, [RZ] ;  /* 0x00000000fffff984 */ /* 0x000fe20000000800 */
[----:B------:R-:W-:Y:S01]  /*71c0*/  @!PT LDS RZ, [RZ] ;  /* 0x00000000fffff984 */ /* 0x000fe20000000800 */
[----:B------:R-:W-:Y:S01]  /*71d0*/  @!PT LDS RZ, [RZ] ;  /* 0x00000000fffff984 */ /* 0x000fe20000000800 */
[----:B------:R-:W-:Y:S01]  /*71e0*/  @!PT LDS RZ, [RZ] ;  /* 0x00000000fffff984 */ /* 0x000fe20000000800 */
[----:B------:R1:W-:Y:S06]  /*71f0*/  MEMBAR.ALL.CTA ;  /* 0x0000000000007992 */ /* 0x0003ec0000008000 */
[----:B-1----:R-:W1:Y:S01]  /*7200*/  FENCE.VIEW.ASYNC.S ;  /* 0x00000000000073c6 */ /* 0x002e620000000000 */
[----:B------:R-:W-:Y:S09]  /*7210*/  UPRMT UR4, URZ, 0x654, UR4 ;  /* 0x00000654ff047896 */ /* 0x000ff20008000004 */
[----:B-1----:R-:W-:Y:S01]  /*7220*/  SYNCS.ARRIVE.TRANS64.RED.A1T0 RZ, [UR4], RZ ;  /* 0x000000ffffff79a7 */ /* 0x002fe20008100404 */
[----:B------:R-:W5:Y:S01]  /*7230*/  LDL R2, [R2] ;  /* 0x0000000002027983 */ /* 0x000f620000100800 */
[----:B--2---:R-:W-:Y:S11]  /*7240*/  LOP3.LUT P0, RZ, R6, 0x1, RZ, 0xc0, !PT ;  /* 0x0000000106ff7812 */ /* 0x004ff6000780c0ff */
[----:B------:R-:W-:Y:S02]  /*7250*/  @!UPT UIADD3 URZ, UPT, UPT, URZ, URZ, URZ ;  /* 0x000000fffffff290 */ /* 0x000fe4000fffe0ff */
[----:B------:R-:W-:Y:S01]  /*7260*/  VOTEU.ANY UP1, P0 ;  /* 0x0000000000ff7886 */ /* 0x000fe20000020100 */
[----:B------:R-:W-:Y:S01]  /*7270*/  PLOP3.LUT P0, PT, PT, PT, UP1, 0x80, 0x8 ;  /* 0x000000000008781c */ /* 0x000fe20003f0f018 */
[----:B------:R-:W-:Y:S11]  /*7280*/  UP2UR UR46, UPR, URZ, 0x2 ;  /* 0x00000002ff2e7883 */ /* 0x000ff60008000000 */
[----:B------:R-:W-:Y:S01]  /*7290*/  @!UPT UIADD3 URZ, UPT, UPT, URZ, URZ, URZ ;  /* 0x000000fffffff290 */ /* 0x000fe2000fffe0ff */
[----:B------:R-:W-:Y:S02]  /*72a0*/  @P0 MOV R3, R4 ;  /* 0x0000000400030202 */ /* 0x000fe40000000f00 */
[----:B------:R-:W-:Y:S02]  /*72b0*/  @P0 LOP3.LUT R0, R5, 0xffff, RZ, 0xc0, !PT ;  /* 0x0000ffff05000812 */ /* 0x000fe400078ec0ff */
[----:B------:R-:W-:Y:S02]  /*72c0*/  @P0 R2UR UR5, R3 ;  /* 0x00000000030502ca */ /* 0x000fe400000e0000 */
[----:B------:R-:W-:Y:S11]  /*72d0*/  @P0 R2UR UR4, R0 ;  /* 0x00000000000402ca */ /* 0x000ff600000e0000 */
[----:B------:R-:W-:Y:S02]  /*72e0*/  @UP1 UMOV UR37, UR5 ;  /* 0x0000000500251c82 */ /* 0x000fe40008000000 */
[----:B------:R-:W-:Y:S01]  /*72f0*/  @UP1 UMOV UR36, UR4 ;  /* 0x0000000400241c82 */ /* 0x000fe20008000000 */
[----:B------:R-:W-:Y:S05]  /*7300*/  BRA.U !UP0, `(.L_x_121) ;  /* 0x0000000108cc7547 */ /* 0x000fea000b800000 */
[----:B------:R-:W1:Y:S01]  /*7310*/  LDCU UR9, c[0x0][0xc20] ;  /* 0x00018400ff0977ac */ /* 0x000e620008000800 */
[----:B------:R-:W-:Y:S02]  /*7320*/  UIMAD.WIDE.U32 UR4, UR47, UR51, URZ ;  /* 0x000000332f0472a5 */ /* 0x000fe4000f8e00ff */
[----:B------:R-:W-:Y:S02]  /*7330*/  UIMAD.WIDE.U32 UR6, UR54, UR48, URZ ;  /* 0x00000030360672a5 */ /* 0x000fe4000f8e00ff */
[----:B------:R-:W-:Y:S02]  /*7340*/  UIMAD.WIDE.U32 UR10, UR36, UR51, URZ ;  /* 0x00000033240a72a5 */ /* 0x000fe4000f8e00ff */
[----:B------:R-:W-:Y:S02]  /*7350*/  UISETP.NE.AND UP0, UPT, UR50, 0x1, UPT ;  /* 0x000000013200788c */ /* 0x000fe4000bf05270 */
[----:B------:R-:W-:Y:S02]  /*7360*/  UISETP.NE.AND UP1, UPT, UR42, 0x1, UPT ;  /* 0x000000012a00788c */ /* 0x000fe4000bf25270 */
[----:B------:R-:W-:Y:S02]  /*7370*/  UISETP.NE.AND UP2, UPT, UR39, 0x1, UPT ;  /* 0x000000012700788c */ /* 0x000fe4000bf45270 */
[----:B------:R-:W-:Y:S01]  /*7380*/  UIMAD.WIDE.U32 UR12, UR37, UR48, URZ ;  /* 0x00000030250c72a5 */ /* 0x000fe2000f8e00ff */
[----:B------:R-:W-:Y:S01]  /*7390*/  UMOV UR4, UR5 ;  /* 0x0000000500047c82 */ /* 0x000fe20008000000 */
[----:B------:R-:W-:Y:S01]  /*73a0*/  UMOV UR6, UR11 ;  /* 0x0000000b00067c82 */ /* 0x000fe20008000000 */
[----:B-1----:R-:W-:Y:S03]  /*73b0*/  USHF.R.U32.HI UR8, URZ, UR9, UR4 ;  /* 0x00000009ff087299 */ /* 0x002fe60008011604 */
[----:B------:R-:W-:Y:S02]  /*73c0*/  UMOV UR4, UR7 ;  /* 0x0000000700047c82 */ /* 0x000fe40008000000 */
[----:B------:R-:W-:Y:S02]  /*73d0*/  USHF.R.U32.HI UR5, URZ, UR49, UR4 ;  /* 0x00000031ff057299 */ /* 0x000fe40008011604 */
[----:B------:R-:W-:Y:S02]  /*73e0*/  USEL UR4, UR47, UR8, !UP0 ;  /* 0x000000082f047287 */ /* 0x000fe4000c000000 */
[----:B------:R-:W-:Y:S02]  /*73f0*/  USHF.R.U32.HI UR8, URZ, UR9, UR6 ;  /* 0x00000009ff087299 */ /* 0x000fe40008011606 */
[----:B------:R-:W-:Y:S02]  /*7400*/  UIMAD.WIDE.U32 UR6, UR4, UR40, URZ ;  /* 0x00000028040672a5 */ /* 0x000fe4000f8e00ff */
[----:B------:R-:W-:Y:S02]  /*7410*/  USEL UR9, UR54, UR5, !UP1 ;  /* 0x0000000536097287 */ /* 0x000fe4000c800000 */
[----:B------:R-:W-:Y:S02]  /*7420*/  USEL UR8, UR36, UR8, !UP0 ;  /* 0x0000000824087287 */ /* 0x000fe4000c000000 */
[----:B------:R-:W-:Y:S01]  /*7430*/  UIMAD.WIDE.U32 UR10, UR9, UR40, URZ ;  /* 0x00000028090a72a5 */ /* 0x000fe2000f8e00ff */
[----:B------:R-:W-:Y:S01]  /*7440*/  UMOV UR6, UR7 ;  /* 0x0000000700067c82 */ /* 0x000fe20008000000 */
[----:B------:R-:W-:Y:S01]  /*7450*/  UMOV UR5, UR13 ;  /* 0x0000000d00057c82 */ /* 0x000fe20008000000 */
[----:B------:R-:W-:Y:S02]  /*7460*/  @UP2 USHF.R.U32.HI UR4, URZ, UR41, UR6 ;  /* 0x00000029ff042299 */ /* 0x000fe40008011606 */
[----:B------:R-:W-:Y:S02]  /*7470*/  USHF.R.U32.HI UR5, URZ, UR49, UR5 ;  /* 0x00000031ff057299 */ /* 0x000fe40008011605 */
[----:B------:R-:W-:Y:S02]  /*7480*/  UIMAD UR4, UR39, UR4, URZ ;  /* 0x00000004270472a4 */ /* 0x000fe4000f8e02ff */
[----:B------:R-:W-:Y:S02]  /*7490*/  USEL UR5, UR37, UR5, !UP1 ;  /* 0x0000000525057287 */ /* 0x000fe4000c800000 */
[----:B------:R-:W-:Y:S01]  /*74a0*/  UISETP.GE.AND UP0, UPT, UR8, UR4, UPT ;  /* 0x000000040800728c */ /* 0x000fe2000bf06270 */
[----:B------:R-:W-:Y:S01]  /*74b0*/  UMOV UR6, UR11 ;  /* 0x0000000b00067c82 */ /* 0x000fe20008000000 */
[----:B------:R-:W-:Y:S02]  /*74c0*/  UIMAD.WIDE.U32 UR10, UR8, UR40, URZ ;  /* 0x00000028080a72a5 */ /* 0x000fe4000f8e00ff */
[----:B------:R-:W-:Y:S04]  /*74d0*/  @UP2 USHF.R.U32.HI UR9, URZ, UR41, UR6 ;  /* 0x00000029ff092299 */ /* 0x000fe80008011606 */
[----:B------:R-:W-:Y:S01]  /*74e0*/  UIMAD UR6, UR39, UR9, URZ ;  /* 0x00000009270672a4 */ /* 0x000fe2000f8e02ff */
[----:B------:R-:W-:Y:S03]  /*74f0*/  UMOV UR4, UR11 ;  /* 0x0000000b00047c82 */ /* 0x000fe60008000000 */
[----:B------:R-:W-:Y:S02]  /*7500*/  UISETP.GE.OR UP0, UPT, UR5, UR6, UP0 ;  /* 0x000000060500728c */ /* 0x000fe40008706670 */
[----:B------:R-:W-:Y:S02]  /*7510*/  USHF.R.U32.HI UR4, URZ, UR41, UR4 ;  /* 0x00000029ff047299 */ /* 0x000fe40008011604 */
[----:B------:R-:W-:Y:S02]  /*7520*/  UIMAD.WIDE.U32 UR6, UR5, UR40, URZ ;  /* 0x00000028050672a5 */ /* 0x000fe4000f8e00ff */
[----:B------:R-:W-:Y:S02]  /*7530*/  USEL UR11, UR8, UR4, !UP2 ;  /* 0x00000004080b7287 */ /* 0x000fe4000d000000 */
[----:B------:R-:W-:Y:S02]  /*7540*/  UIADD3 UR6, UPT, UPT, -UR5, URZ, URZ ;  /* 0x000000ff05067290 */ /* 0x000fe4000fffe1ff */
[----:B------:R-:W-:Y:S02]  /*7550*/  UIADD3 UR10, UPT, UPT, -UR11, URZ, URZ ;  /* 0x000000ff0b0a7290 */ /* 0x000fe4000fffe1ff */
[----:B------:R-:W-:Y:S02]  /*7560*/  UIMAD UR6, UR42, UR6, UR37 ;  /* 0x000000062a0672a4 */ /* 0x000fe4000f8e0225 */
[----:B------:R-:W-:Y:S01]  /*7570*/  UIMAD UR10, UR39, UR10, UR8 ;  /* 0x0000000a270a72a4 */ /* 0x000fe2000f8e0208 */
[----:B------:R-:W-:Y:S01]  /*7580*/  @!UP0 UMOV UR4, UR7 ;  /* 0x0000000700048c82 */ /* 0x000fe20008000000 */
[----:B------:R-:W-:Y:S02]  /*7590*/  UIADD3 UR7, UPT, UPT, -UR8, URZ, URZ ;  /* 0x000000ff08077290 */ /* 0x000fe4000fffe1ff */
[----:B------:R-:W-:Y:S04]  /*75a0*/  @!UP0 USHF.R.U32.HI UR4, URZ, UR41, UR4 ;  /* 0x00000029ff048299 */ /* 0x000fe80008011604 */
[----:B------:R-:W-:Y:S04]  /*75b0*/  @!UP0 USEL UR4, UR5, UR4, !UP2 ;  /* 0x0000000405048287 */ /* 0x000fe8000d000000 */
[----:B------:R-:W-:Y:S02]  /*75c0*/  @!UP0 UIMAD UR9, UR9, UR10, UR4 ;  /* 0x0000000a090982a4 */ /* 0x000fe4000f8e0204 */
[----:B------:R-:W-:Y:S02]  /*75d0*/  @!UP0 UIADD3 UR10, UPT, UPT, UR11, -UR4, URZ ;  /* 0x800000040b0a8290 */ /* 0x000fe4000fffe0ff */
[----:B------:R-:W-:Y:S02]  /*75e0*/  UIMAD UR4, UR50, UR7, UR36 ;  /* 0x00000007320472a4 */ /* 0x000fe4000f8e0224 */
[----:B------:R-:W-:Y:S03]  /*75f0*/  @!UP0 UIMAD UR8, UR10, UR39, UR5 ;  /* 0x000000270a0882a4 */ /* 0x000fe6000f8e0205 */
[----:B------:R-:W-:Y:S02]  /*7600*/  @!UP0 UMOV UR5, UR9 ;  /* 0x0000000900058c82 */ /* 0x000fe40008000000 */
[----:B------:R-:W-:Y:S02]  /*7610*/  UIMAD UR37, UR5, UR42, UR6 ;  /* 0x0000002a052572a4 */ /* 0x000fe4000f8e0206 */
[----:B------:R-:W-:Y:S11]  /*7620*/  UIMAD UR36, UR8, UR50, UR4 ;  /* 0x00000032082472a4 */ /* 0x000ff6000f8e0204 */
[----:B------:R-:W-:Y:S01]  /*7630*/  @!UPT UIADD3 URZ, UPT, UPT, URZ, URZ, URZ ;  /* 0x000000fffffff290 */ /* 0x000fe2000fffe0ff */
.L_x_121:
[----:B------:R-:W-:Y:S01]  /*7640*/  UISETP.NE.AND UP0, UPT, UR38, 0x1, UPT ;  /* 0x000000012600788c */ /* 0x000fe2000bf05270 */
[----:B------:R-:W-:Y:S10]  /*7650*/  @P0 SHF.R.U32.HI R81, RZ, 0x10, R5 ;  /* 0x00000010ff510819 */ /* 0x000ff40000011605 */
[----:B------:R-:W1:Y:S01]  /*7660*/  @!UP0 LDCU.128 UR12, c[0x0][0xc10] ;  /* 0x00018200ff0c87ac */ /* 0x000e620008000c00 */
[----:B------:R-:W2:Y:S01]  /*7670*/  @!UP0 LDCU UR5, c[0x0][0xc0c] ;  /* 0x00018180ff0587ac */ /* 0x000ea20008000800 */
[----:B------:R-:W3:Y:S01]  /*7680*/  @!UP0 LDCU UR10, c[0x0][0xc20] ;  /* 0x00018400ff0a87ac */ /* 0x000ee20008000800 */
[----:B-1----:R-:W-:Y:S02]  /*7690*/  UIMAD.WIDE.U32 UR8, UR37, UR12, URZ ;  /* 0x0000000c250872a5 */ /* 0x002fe4000f8e00ff */
[----:B------:R-:W-:Y:S02]  /*76a0*/  UIMAD.WIDE.U32 UR6, UR36, UR15, URZ ;  /* 0x0000000f240672a5 */ /* 0x000fe4000f8e00ff */
[----:B------:R-:W-:Y:S03]  /*76b0*/  @!UP0 UISETP.NE.AND UP1, UPT, UR14, 0x1, UPT ;  /* 0x000000010e00888c */ /* 0x000fe6000bf25270 */
[----:B------:R-:W-:Y:S01]  /*76c0*/  @!UP0 UMOV UR4, UR9 ;  /* 0x0000000900048c82 */ /* 0x000fe20008000000 */
[----:B--2---:R-:W-:Y:S02]  /*76d0*/  @!UP0 UISETP.NE.AND UP2, UPT, UR5, 0x1, UPT ;  /* 0x000000010500888c */ /* 0x004fe4000bf45270 */
[----:B------:R-:W-:Y:S01]  /*76e0*/  @!UP0 USHF.R.U32.HI UR4, URZ, UR13, UR4 ;  /* 0x0000000dff048299 */ /* 0x000fe20008011604 */
[----:B------:R-:W-:Y:S02]  /*76f0*/  @!UP0 UMOV UR6, UR7 ;  /* 0x0000000700068c82 */ /* 0x000fe40008000000 */
[----:B---3--:R-:W-:Y:S02]  /*7700*/  @!UP0 USHF.R.U32.HI UR6, URZ, UR10, UR6 ;  /* 0x0000000aff068299 */ /* 0x008fe40008011606 */
[----:B------:R-:W-:Y:S02]  /*7710*/  @!UP0 USEL UR7, UR37, UR4, !UP2 ;  /* 0x0000000425078287 */ /* 0x000fe4000d000000 */
[----:B------:R-:W-:Y:S04]  /*7720*/  @!UP0 USEL UR6, UR36, UR6, !UP1 ;  /* 0x0000000624068287 */ /* 0x000fe8000c800000 */
[----:B------:R-:W-:Y:S02]  /*7730*/  @!UP0 UIADD3 UR4, UPT, UPT, -UR7, UR6, URZ ;  /* 0x0000000607048290 */ /* 0x000fe4000fffe1ff */
[----:B------:R-:W-:Y:S02]  /*7740*/  @!UP0 UIADD3 UR6, UPT, UPT, UR7, -UR6, URZ ;  /* 0x8000000607068290 */ /* 0x000fe4000fffe0ff */
[----:B------:R-:W-:Y:S02]  /*7750*/  @!UP0 UIMAD UR37, UR4, UR5, UR37 ;  /* 0x00000005042582a4 */ /* 0x000fe4000f8e0225 */
[----:B------:R-:W-:Y:S02]  /*7760*/  @!UP0 UIMAD UR36, UR6, UR14, UR36 ;  /* 0x0000000e062482a4 */ /* 0x000fe4000f8e0224 */
[----:B------:R-:W-:Y:S09]  /*7770*/  ULOP3.LUT UP0, URZ, UR55, 0x1b0, URZ, 0xc0, !UPT ;  /* 0x000001b037ff7892 */ /* 0x000ff2000f80c0ff */
[----:B------:R-:W-:Y:S05]  /*7780*/  BRA.U !UP0, `(.L_x_122) ;  /* 0x0000000108407547 */ /* 0x000fea000b800000 */
[----:B------:R-:W1:Y:S01]  /*7790*/  LDCU.64 UR8, c[0x4][0x80] ;  /* 0x01001000ff0877ac */ /* 0x000e620008000a00 */
[----:B------:R-:W-:Y:S01]  /*77a0*/  MOV R15, 0x0 ;  /* 0x00000000000f7802 */ /* 0x000fe20000000f00 */
[----:B------:R-:W-:Y:S02]  /*77b0*/  HFMA2 R12, -RZ, RZ, 0, 5.9604644775390625e-08 ;  /* 0x00000001ff0c7431 */ /* 0x000fe400000001ff */
[----:B------:R-:W-:Y:S02]  /*77c0*/  IMAD.MOV.U32 R8, RZ, RZ, 0x70 ;  /* 0x00000070ff087424 */ /* 0x000fe400078e00ff */
[----:B------:R-:W-:Y:S01]  /*77d0*/  IMAD.MOV.U32 R13, RZ, RZ, RZ ;  /* 0x000000ffff0d7224 */ /* 0x000fe200078e00ff */
[----:B------:R-:W2:Y:S01]  /*77e0*/  LDCU.64 UR6, c[0x4][0x88] ;  /* 0x01001100ff0677ac */ /* 0x000ea20008000a00 */
[----:B------:R-:W3:Y:S01]  /*77f0*/  LDC.64 R14, c[0x4][R15] ;  /* 0x010000000f0e7b82 */ /* 0x000ee20000000a00 */
[----:B------:R-:W4:Y:S01]  /*7800*/  LDCU.64 UR4, c[0x4][0x8] ;  /* 0x01000100ff0477ac */ /* 0x000f220008000a00 */
[----:B-1----:R-:W-:Y:S01]  /*7810*/  MOV R5, UR9 ;  /* 0x0000000900057c02 */ /* 0x002fe20008000f00 */
[----:B------:R-:W-:Y:S01]  /*7820*/  IMAD.U32 R4, RZ, RZ, UR8 ;  /* 0x00000008ff047e24 */ /* 0x000fe2000f8e00ff */
[----:B--2---:R-:W-:Y:S01]  /*7830*/  MOV R7, UR7 ;  /* 0x0000000700077c02 */ /* 0x004fe20008000f00 */
[----:B------:R-:W-:Y:S01]  /*7840*/  IMAD.U32 R6, RZ, RZ, UR6 ;  /* 0x00000006ff067e24 */ /* 0x000fe2000f8e00ff */
[----:B----4-:R-:W-:Y:S01]  /*7850*/  MOV R11, UR5 ;  /* 0x00000005000b7c02 */ /* 0x010fe20008000f00 */
[----:B------:R-:W-:Y:S02]  /*7860*/  IMAD.U32 R10, RZ, RZ, UR4 ;  /* 0x00000004ff0a7e24 */ /* 0x000fe4000f8e00ff */
[----:B------:R-:W-:Y:S07]  /*7870*/  LEPC R20, `(.L_x_122) ;  /* 0x000000001014794e */ /* 0x000fee0000000000 */
[----:B---3-5:R-:W-:Y:S05]  /*7880*/  CALL.ABS.NOINC R14 ;  /* 0x000000000e007343 */ /* 0x028fea0003c00000 */
.L_x_122:
[----:B------:R-:W-:Y:S01]  /*7890*/  LOP3.LUT P0, RZ, R82, 0x1b0, RZ, 0xc0, !PT ;  /* 0x000001b052ff7812 */ /* 0x000fe2000780c0ff */
[----:B------:R-:W-:Y:S11]  /*78a0*/  BSSY.RECONVERGENT B6, `(.L_x_123) ;  /* 0x0000013000067945 */ /* 0x000ff60003800200 */
[----:B------:R-:W-:Y:S01]  /*78b0*/  @!UPT UIADD3 URZ, UPT, UPT, URZ, URZ, URZ ;  /* 0x000000fffffff290 */ /* 0x000fe2000fffe0ff */
[----:B------:R-:W-:Y:S05]  /*78c0*/  @!P0 BRA `(.L_x_124) ;  /* 0x0000000000408947 */ /* 0x000fea0003800000 */
        /* <DEDUP_REMOVED lines=16> */
.L_x_124:
[----:B------:R-:W-:Y:S05]  /*79d0*/  BSYNC.RECONVERGENT B6 ;  /* 0x0000000000067941 */ /* 0x000fea0003800200 */
.L_x_123:
[----:B------:R-:W-:Y:S01]  /*79e0*/  ISETP.NE.AND P6, PT, R80, RZ, PT ;  /* 0x000000ff5000720c */ /* 0x000fe20003fc5270 */
[----:B------:R-:W-:Y:S01]  /*79f0*/  UISETP.NE.U32.AND UP0, UPT, UR58, URZ, UPT ;  /* 0x000000ff3a00728c */ /* 0x000fe2000bf05070 */
[----:B------:R-:W-:Y:S02]  /*7a00*/  ISETP.NE.U32.AND P3, PT, RZ, UR56, PT ;  /* 0x00000038ff007c0c */ /* 0x000fe4000bf65070 */
[----:B------:R-:W-:Y:S01]  /*7a10*/  PLOP3.LUT P0, PT, PT, PT, PT, 0x8, 0x80 ;  /* 0x000000000080781c */ /* 0x000fe20003f0e170 */
[----:B------:R-:W-:Y:S01]  /*7a20*/  UISETP.NE.AND.EX UP0, UPT, UR59, URZ, UPT, UP0 ;  /* 0x000000ff3b00728c */ /* 0x000fe2000bf05300 */
[----:B------:R-:W-:Y:S07]  /*7a30*/  ISETP.NE.AND.EX P3, PT, RZ, UR57, PT, P3 ;  /* 0x00000039ff007c0c */ /* 0x000fee000bf65330 */
[----:B------:R-:W1:Y:S01]  /*7a40*/  @P6 LDC.64 R4, c[0x0][0x988] ;  /* 0x00026200ff046b82 */ /* 0x000e620000000a00 */
[----:B------:R-:W-:Y:S02]  /*7a50*/  @P6 PLOP3.LUT P0, PT, P3, PT, PT, 0x80, 0x8 ;  /* 0x000000000008681c */ /* 0x000fe40001f0f070 */
[----:B-1----:R-:W-:Y:S04]  /*7a60*/  @P6 ISETP.NE.U32.AND P1, PT, R4, RZ, PT ;  /* 0x000000ff0400620c */ /* 0x002fe80003f25070 */
[----:B------:R-:W-:Y:S01]  /*7a70*/  @P6 ISETP.NE.AND.EX P1, PT, R5, RZ, PT, P1 ;  /* 0x000000ff0500620c */ /* 0x000fe20003f25310 */
[----:B------:R-:W-:Y:S01]  /*7a80*/  @!UPT UIADD3 URZ, UPT, UPT, URZ, URZ, URZ ;  /* 0x000000fffffff290 */ /* 0x000fe2000fffe0ff */
[----:B------:R-:W-:Y:S11]  /*7a90*/  @!P3 BRA `(.L_x_125) ;  /* 0x000000000030b947 */ /* 0x000ff60003800000 */
[----:B------:R-:W-:Y:S01]  /*7aa0*/  ISETP.NE.U32.AND P2, PT, RZ, UR52, PT ;  /* 0x00000034ff007c0c */ /* 0x000fe2000bf45070 */
[----:B------:R-:W1:Y:S01]  /*7ab0*/  LDCU.64 UR4, c[0x0][0x358] ;  /* 0x00006b00ff0477ac */ /* 0x000e620008000a00 */
[----:B------:R-:W-:Y:S02]  /*7ac0*/  IMAD.MOV.U32 R76, RZ, RZ, 0x1 ;  /* 0x00000001ff4c7424 */ /* 0x000fe400078e00ff */
[----:B------:R-:W-:Y:S11]  /*7ad0*/  ISETP.NE.AND.EX P2, PT, RZ, UR53, PT, P2 ;  /* 0x00000035ff007c0c */ /* 0x000ff6000bf45320 */
[----:B------:R-:W-:Y:S02]  /*7ae0*/  @!UPT UIADD3 URZ, UPT, UPT, URZ, URZ, URZ ;  /* 0x000000fffffff290 */ /* 0x000fe4000fffe0ff */
[----:B------:R-:W2:Y:S01]  /*7af0*/  @P2 LDC.64 R4, c[0x0][0x988] ;  /* 0x00026200ff042b82 */ /* 0x000ea20000000a00 */
[----:B------:R-:W-:Y:S04]  /*7b00*/  @P2 IMAD R0, R16, UR56, RZ ;  /* 0x0000003810002c24 */ /* 0x000fe8000f8e02ff */
[----:B--2---:R-:W-:Y:S04]  /*7b10*/  @P2 IMAD.WIDE R4, R0, 0x4, R4 ;  /* 0x0000000400042825 */ /* 0x004fe800078e0204 */
[----:B------:R-:W-:Y:S01]  /*7b20*/  HFMA2 R0, -RZ, RZ, 0, 5.9604644775390625e-08 ;  /* 0x00000001ff007431 */ /* 0x000fe200000001ff */
[----:B-1---5:R1:W5:Y:S04]  /*7b30*/  @P2 LDG.E R39, desc[UR4][R4.64] ;  /* 0x0000000404272981 */ /* 0x022368000c1e1900 */
[----:B------:R-:W-:Y:S01]  /*7b40*/  @!P2 PRMT R76, R0, 0x7610, R76 ;  /* 0x00007610004ca816 */ /* 0x000fe2000000004c */
[----:B-1----:R-:W2:Y:S06]  /*7b50*/  @!P2 LDC R39, c[0x0][0x980] ;  /* 0x00026000ff27ab82 */ /* 0x002eac0000000800 */
.L_x_125:
[----:B------:R-:W-:Y:S05]  /*7b60*/  BRA.U !UP0, `(.L_x_126) ;  /* 0x00000001082c7547 */ /* 0x000fea000b800000 */
[----:B------:R-:W-:Y:S02]  /*7b70*/  R2UR UR5, R79 ;  /* 0x000000004f0572ca */ /* 0x000fe400000e0000 */
[----:B------:R-:W-:Y:S11]  /*7b80*/  R2UR UR4, R78 ;  /* 0x000000004e0472ca */ /* 0x000ff600000e0000 */
[----:B------:R-:W-:Y:S04]  /*7b90*/  ISETP.NE.U32.AND P2, PT, RZ, UR5, PT ;  /* 0x00000005ff007c0c */ /* 0x000fe8000bf45070 */
[----:B------:R-:W-:Y:S01]  /*7ba0*/  ISETP.NE.AND.EX P2, PT, RZ, UR4, PT, P2 ;  /* 0x00000004ff007c0c */ /* 0x000fe2000bf45320 */
[----:B------:R-:W1:Y:S11]  /*7bb0*/  LDCU.64 UR4, c[0x0][0x358] ;  /* 0x00006b00ff0477ac */ /* 0x000e760008000a00 */
[----:B------:R-:W-:Y:S01]  /*7bc0*/  @!UPT UIADD3 URZ, UPT, UPT, URZ, URZ, URZ ;  /* 0x000000fffffff290 */ /* 0x000fe2000fffe0ff */
[----:B------:R-:W3:Y:S01]  /*7bd0*/  @P2 LDC.64 R4, c[0x0][0x9a8] ;  /* 0x00026a00ff042b82 */ /* 0x000ee20000000a00 */
[----:B------:R-:W-:Y:S04]  /*7be0*/  @P2 IMAD R0, R16, UR58, RZ ;  /* 0x0000003a10002c24 */ /* 0x000fe8000f8e02ff */
[----:B---3--:R-:W-:Y:S05]  /*7bf0*/  @P2 IMAD.WIDE R4, R0, 0x4, R4 ;  /* 0x0000000400042825 */ /* 0x008fea00078e0204 */
[----:B-1---5:R1:W5:Y:S02]  /*7c00*/  @P2 LDG.E R38, desc[UR4][R4.64] ;  /* 0x0000000404262981 */ /* 0x022364000c1e1900 */
[----:B-1----:R-:W3:Y:S02]  /*7c10*/  @!P2 LDC R38, c[0x0][0x9a0] ;  /* 0x00026800ff26ab82 */ /* 0x002ee40000000800 */
.L_x_126:
[----:B--2--5:R-:W-:Y:S01]  /*7c20*/  @P6 FSETP.NEU.AND P2, PT, R39, RZ, PT ;  /* 0x000000ff2700620b */ /* 0x024fe20003f4d000 */
[----:B------:R-:W-:Y:S01]  /*7c30*/  BSSY B1, `(.L_x_127) ;  /* 0x0000037000017945 */ /* 0x000fe20003800000 */
[----:B------:R-:W-:Y:S01]  /*7c40*/  @P6 SEL R3, RZ, 0xffffffff, P1 ;  /* 0xffffffffff036807 */ /* 0x000fe20000800000 */
[----:B------:R-:W-:Y:S01]  /*7c50*/  IMAD.IADD R2, R37, 0x1, R2 ;  /* 0x0000000125027824 */ /* 0x000fe200078e0202 */
[----:B------:R-:W-:Y:S02]  /*7c60*/  @P6 LOP3.LUT P1, RZ, R76, 0xff, RZ, 0xc0, !PT ;  /* 0x000000ff4cff6812 */ /* 0x000fe4000782c0ff */
[----:B------:R-:W-:Y:S02]  /*7c70*/  CS2R R66, SRZ ;  /* 0x0000000000427805 */ /* 0x000fe4000001ff00 */
[----:B------:R-:W-:Y:S02]  /*7c80*/  @P6 SEL R0, RZ, 0xffffffff, P2 ;  /* 0xffffffffff006807 */ /* 0x000fe40001000000 */
[----:B------:R-:W-:Y:S02]  /*7c90*/  CS2R R64, SRZ ;  /* 0x0000000000407805 */ /* 0x000fe4000001ff00 */
[----:B------:R-:W-:Y:S02]  /*7ca0*/  LEA R22, R36, UR43, 0x3 ;  /* 0x0000002b24167c11 */ /* 0x000fe4000f8e18ff */
[----:B------:R-:W-:Y:S02]  /*7cb0*/  CS2R R18, SRZ ;  /* 0x0000000000127805 */ /* 0x000fe4000001ff00 */
[----:B------:R-:W-:Y:S02]  /*7cc0*/  @P0 SEL R0, R3, R0, !P1 ;  /* 0x0000000003000207 */ /* 0x000fe40004800000 */
[----:B------:R-:W-:Y:S02]  /*7cd0*/  CS2R R16, SRZ ;  /* 0x0000000000107805 */ /* 0x000fe4000001ff00 */
[----:B------:R-:W-:Y:S02]  /*7ce0*/  PLOP3.LUT P5, PT, PT, PT, PT, 0x8, 0x80 ;  /* 0x000000000080781c */ /* 0x000fe40003fae170 */
[----:B------:R-:W-:Y:S04]  /*7cf0*/  @P6 LOP3.LUT R0, R0, 0x1, RZ, 0xc0, !PT ;  /* 0x0000000100006812 */ /* 0x000fe800078ec0ff */
[----:B------:R-:W-:Y:S11]  /*7d00*/  ISETP.NE.U32.OR P1, PT, R0, 0x1, !P6 ;  /* 0x000000010000780c */ /* 0x000ff60007725470 */
[----:B------:R-:W-:Y:S02]  /*7d10*/  @!UPT UIADD3 URZ, UPT, UPT, URZ, URZ, URZ ;  /* 0x000000fffffff290 */ /* 0x000fe4000fffe0ff */
[----:B------:R-:W-:Y:S04]  /*7d20*/  @P1 SHF.L.U32 R0, R71, 0x1f, RZ ;  /* 0x0000001f47001819 */ /* 0x000fe800000006ff */
[----:B------:R1:W2:Y:S02]  /*7d30*/  @P1 SYNCS.PHASECHK.TRANS64.TRYWAIT P0, [UR43+0x360], R0 ;  /* 0x00036000ff0015a7 */ /* 0x0002a4000800112b */
[----:B-1----:R-:W-:Y:S04]  /*7d40*/  SHF.L.U32 R0, R73, 0x1f, RZ ;  /* 0x0000001f49007819 */ /* 0x002fe800000006ff */
[----:B------:R1:W4:Y:S01]  /*7d50*/  SYNCS.PHASECHK.TRANS64.TRYWAIT P4, [R22+URZ+0x390], R0 ;  /* 0x00039000160075a7 */ /* 0x00032200080811ff */
[----:B--2---:R-:W-:Y:S01]  /*7d60*/  @P1 PLOP3.LUT P5, PT, P0, PT, PT, 0x8, 0x80 ;  /* 0x000000000080181c */ /* 0x004fe200007ae170 */
[----:B------:R-:W-:Y:S01]  /*7d70*/  @!UPT UIADD3 URZ, UPT, UPT, URZ, URZ, URZ ;  /* 0x000000fffffff290 */ /* 0x000fe2000fffe0ff */
[----:B-1----:R-:W-:Y:S11]  /*7d80*/  @!P1 BRA `(.L_x_128) ;  /* 0x0000000000849947 */ /* 0x002ff60003800000 */
[----:B------:R-:W-:Y:S01]  /*7d90*/  ISETP.NE.U32.AND P0, PT, RZ, UR52, PT ;  /* 0x00000034ff007c0c */ /* 0x000fe2000bf05070 */
[----:B------:R-:W-:Y:S01]  /*7da0*/  BSSY B0, `(.L_x_129) ;  /* 0x0000012000007945 */ /* 0x000fe20003800000 */
[----:B------:R-:W-:Y:S02]  /*7db0*/  FSETP.NEU.AND P2, PT, R39, RZ, PT ;  /* 0x000000ff2700720b */ /* 0x000fe40003f4d000 */
[----:B------:R-:W-:Y:S02]  /*7dc0*/  CS2R R18, SRZ ;  /* 0x0000000000127805 */ /* 0x000fe4000001ff00 */
[----:B------:R-:W-:Y:S02]  /*7dd0*/  ISETP.NE.AND.EX P0, PT, RZ, UR53, PT, P0 ;  /* 0x00000035ff007c0c */ /* 0x000fe4000bf05300 */
[----:B------:R-:W-:Y:S02]  /*7de0*/  CS2R R16, SRZ ;  /* 0x0000000000107805 */ /* 0x000fe4000001ff00 */
[----:B------:R-:W-:Y:S02]  /*7df0*/  LOP3.LUT P1, RZ, R76, 0xff, RZ, 0xc0, !PT ;  /* 0x000000ff4cff7812 */ /* 0x000fe4000782c0ff */
[----:B------:R-:W-:Y:S02]  /*7e00*/  CS2R R66, SRZ ;  /* 0x0000000000427805 */ /* 0x000fe4000001ff00 */
[----:B------:R-:W-:Y:S02]  /*7e10*/  SEL R3, RZ, 0xffffffff, P2 ;  /* 0xffffffffff037807 */ /* 0x000fe40001000000 */
[----:B------:R-:W-:Y:S02]  /*7e20*/  CS2R R64, SRZ ;  /* 0x0000000000407805 */ /* 0x000fe4000001ff00 */
[----:B------:R-:W-:Y:S04]  /*7e30*/  SEL R4, RZ, 0xffffffff, P0 ;  /* 0xffffffffff047807 */ /* 0x000fe80000000000 */
[----:B------:R-:W-:Y:S04]  /*7e40*/  @P3 SEL R3, R4, R3, !P1 ;  /* 0x0000000304033207 */ /* 0x000fe80004800000 */
[----:B------:R-:W-:Y:S04]  /*7e50*/  LOP3.LUT R3, R3, 0x1, RZ, 0xc0, !PT ;  /* 0x0000000103037812 */ /* 0x000fe800078ec0ff */
[----:B------:R-:W-:Y:S01]  /*7e60*/  ISETP.NE.U32.AND P0, PT, R3, 0x1, PT ;  /* 0x000000010300780c */ /* 0x000fe20003f05070 */
[----:B------:R-:W-:Y:S01]  /*7e70*/  @!UPT UIADD3 URZ, UPT, UPT, URZ, URZ, URZ ;  /* 0x000000fffffff290 */ /* 0x000fe2000fffe0ff */
[----:B------:R-:W-:Y:S11]  /*7e80*/  @!P5 BRA `(.L_x_130) ;  /* 0x00000000000cd947 */ /* 0x000ff60003800000 */
[----:B------:R-:W-:Y:S04]  /*7e90*/  SHF.L.U32 R4, R71, 0x1f, RZ ;  /* 0x0000001f47047819 */ /* 0x000fe800000006ff */
[----:B------:R-:W1:Y:S02]  /*7ea0*/  SYNCS.PHASECHK.TRANS64.TRYWAIT P1, [UR43+0x360], R4 ;  /* 0x00036004ff0075a7 */ /* 0x000e64000802112b */
[----:B-1----:R-:W-:Y:S05]  /*7eb0*/  @!P1 BRA `(.L_x_131) ;  /* 0x0000002800009947 */ /* 0x002fea0003800000 */
.L_x_130:
[----:B------:R-:W-:Y:S05]  /*7ec0*/  BSYNC B0 ;  /* 0x0000000000007941 */ /* 0x000fea0003800000 */
.L_x_129:
[----:B------:R-:W2:Y:S01]  /*7ed0*/  S2UR UR5, SR_CgaCtaId ;  /* 0x00000000000579c3 */ /* 0x000ea20000008800 */
[----:B------:R1:W1:Y:S01]  /*7ee0*/  @P0 LDS.128 R16, [R75+UR43+0x400] ;  /* 0x0004002b4b100984 */ /* 0x0002620008000c00 */
[----:B------:R-:W-:Y:S01]  /*7ef0*/  UIADD3 UR4, UPT, UPT, UR43, 0x368, URZ ;  /* 0x000003682b047890 */ /* 0x000fe2000fffe0ff */
[----:B------:R-:W-:Y:S02]  /*7f00*/  LOP3.LUT R71, R71, 0x1, RZ, 0x3c, !PT ;  /* 0x0000000147477812 */ /* 0x000fe400078e3cff */
[----:B------:R1:W1:Y:S01]  /*7f10*/  @P0 LDS.128 R64, [R74+0x10] ;  /* 0x000010004a400984 */ /* 0x0002620000000c00 */
[----:B------:R-:W-:Y:S01]  /*7f20*/  @!PT LDS RZ, [RZ] ;  /* 0x00000000fffff984 */ /* 0x000fe20000000800 */
[----:B------:R-:W-:Y:S01]  /*7f30*/  @!PT LDS RZ, [RZ] ;  /* 0x00000000fffff984 */ /* 0x000fe20000000800 */
[----:B------:R-:W-:Y:S01]  /*7f40*/  @!PT LDS RZ, [RZ] ;  /* 0x00000000fffff984 */ /* 0x000fe20000000800 */
[----:B------:R-:W-:Y:S01]  /*7f50*/  @!PT LDS RZ, [RZ] ;  /* 0x00000000fffff984 */ /* 0x000fe20000000800 */
[----:B------:R5:W-:Y:S06]  /*7f60*/  MEMBAR.ALL.CTA ;  /* 0x0000000000007992 */ /* 0x000bec0000008000 */
[----:B-----5:R-:W5:Y:S01]  /*7f70*/  FENCE.VIEW.ASYNC.S ;  /* 0x00000000000073c6 */ /* 0x020f620000000000 */
[----:B--2---:R-:W-:Y:S09]  /*7f80*/  UPRMT UR4, UR5, 0x654, UR4 ;  /* 0x0000065405047896 */ /* 0x004ff20008000004 */
[----:B-----5:R-:W-:Y:S03]  /*7f90*/  SYNCS.ARRIVE.TRANS64.RED.A1T0 RZ, [UR4], RZ ;  /* 0x000000ffffff79a7 */ /* 0x020fe60008100404 */
.L_x_128:
[----:B------:R-:W-:Y:S05]  /*7fa0*/  BSYNC B1 ;  /* 0x0000000000017941 */ /* 0x000fea0003800000 */
.L_x_127:
[----:B-1----:R-:W-:Y:S04]  /*7fb0*/  SHF.R.U32.HI R3, RZ, 0x15, R2 ;  /* 0x00000015ff037819 */ /* 0x002fe80000011602 */
[----:B------:R-:W-:Y:S01]  /*7fc0*/  LOP3.LUT P0, RZ, R3, 0x3, R77, 0x48, !PT ;  /* 0x0000000303ff7812 */ /* 0x000fe2000780484d */
[----:B------:R-:W-:Y:S01]  /*7fd0*/  @!UPT UIADD3 URZ, UPT, UPT, URZ, URZ, URZ ;  /* 0x000000fffffff290 */ /* 0x000fe2000fffe0ff */
[----:B----4-:R-:W-:Y:S11]  /*7fe0*/  @P4 BRA `(.L_x_132) ;  /* 0x0000000000084947 */ /* 0x010ff60003800000 */
[----:B------:R-:W1:Y:S02]  /*7ff0*/  SYNCS.PHASECHK.TRANS64.TRYWAIT P1, [R22+URZ+0x390], R0 ;  /* 0x00039000160075a7 */ /* 0x000e6400080211ff */
[----:B-1----:R-:W-:Y:S05]  /*8000*/  @!P1 BRA `(.L_x_133) ;  /* 0x0000002400c49947 */ /* 0x002fea0003800000 */
.L_x_132:
[----:B------:R-:W-:Y:S05]  /*8010*/  @!P0 BRA `(.L_x_134) ;  /* 0x0000000000408947 */ /* 0x000fea0003800000 */
[----:B------:R-:W2:Y:S01]  /*8020*/  LDCU.64 UR8, c[0x4][0x70] ;  /* 0x01000e00ff0877ac */ /* 0x000ea20008000a00 */
[----:B------:R-:W-:Y:S01]  /*8030*/  MOV R15, 0x0 ;  /* 0x00000000000f7802 */ /* 0x000fe20000000f00 */
[----:B------:R-:W-:Y:S02]  /*8040*/  HFMA2 R12, -RZ, RZ, 0, 5.9604644775390625e-08 ;  /* 0x00000001ff0c7431 */ /* 0x000fe400000001ff */
[----:B------:R-:W-:Y:S02]  /*8050*/  IMAD.MOV.U32 R8, RZ, RZ, 0x192 ;  /* 0x00000192ff087424 */ /* 0x000fe400078e00ff */
[----:B------:R-:W-:Y:S01]  /*8060*/  IMAD.MOV.U32 R13, RZ, RZ, RZ ;  /* 0x000000ffff0d7224 */ /* 0x000fe200078e00ff */
[----:B------:R-:W4:Y:S01]  /*8070*/  LDCU.64 UR6, c[0x4][0x78] ;  /* 0x01000f00ff0677ac */ /* 0x000f220008000a00 */
[----:B------:R-:W1:Y:S01]  /*8080*/  LDC.64 R14, c[0x4][R15] ;  /* 0x010000000f0e7b82 */ /* 0x000e620000000a00 */
[----:B------:R-:W5:Y:S01]  /*8090*/  LDCU.64 UR4, c[0x4][0x10] ;  /* 0x01000200ff0477ac */ /* 0x000f620008000a00 */
[----:B--2---:R-:W-:Y:S01]  /*80a0*/  MOV R5, UR9 ;  /* 0x0000000900057c02 */ /* 0x004fe20008000f00 */
[----:B------:R-:W-:Y:S01]  /*80b0*/  IMAD.U32 R4, RZ, RZ, UR8 ;  /* 0x00000008ff047e24 */ /* 0x000fe2000f8e00ff */
[----:B----4-:R-:W-:Y:S01]  /*80c0*/  MOV R7, UR7 ;  /* 0x0000000700077c02 */ /* 0x010fe20008000f00 */
[----:B------:R-:W-:Y:S01]  /*80d0*/  IMAD.U32 R6, RZ, RZ, UR6 ;  /* 0x00000006ff067e24 */ /* 0x000fe2000f8e00ff */
[----:B-----5:R-:W-:Y:S01]  /*80e0*/  MOV R11, UR5 ;  /* 0x00000005000b7c02 */ /* 0x020fe20008000f00 */
[----:B------:R-:W-:Y:S02]  /*80f0*/  IMAD.U32 R10, RZ, RZ, UR4 ;  /* 0x00000004ff0a7e24 */ /* 0x000fe4000f8e00ff */
[----:B------:R-:W-:Y:S07]  /*8100*/  LEPC R20, `(.L_x_134) ;  /* 0x000000001014794e */ /* 0x000fee0000000000 */
[----:B-1-3--:R-:W-:Y:S05]  /*8110*/  CALL.ABS.NOINC R14 ;  /* 0x000000000e007343 */ /* 0x00afea0003c00000 */
.L_x_134:
[----:B------:R-:W-:Y:S01]  /*8120*/  LOP3.LUT P0, RZ, R70, 0x60, RZ, 0xc0, !PT ;  /* 0x0000006046ff7812 */ /* 0x000fe2000780c0ff */
[----:B------:R-:W-:Y:S05]  /*8130*/  WARPSYNC.ALL ;  /* 0x0000000000007948 */ /* 0x000fea0003800000 */
[----:B------:R-:W-:Y:S01]  /*8140*/  R2UR UR4, R2 ;  /* 0x00000000020472ca */ /* 0x000fe200000e0000 */
[----:B------:R-:W2:Y:S01]  /*8150*/  S2UR UR6, SR_CgaCtaId ;  /* 0x00000000000679c3 */ /* 0x000ea20000008800 */
[-C--:B------:R-:W-:Y:S01]  /*8160*/  F2FP.F16.E4M3.UNPACK_B R2, R16.reuse ;  /* 0x00000010ff02723e */ /* 0x080fe200020006ff */
[----:B------:R-:W-:Y:S01]  /*8170*/  BSSY.RECONVERGENT B0, `(.L_x_135) ;  /* 0x00000b4000007945 */ /* 0x000fe20003800200 */
[----:B------:R-:W-:Y:S02]  /*8180*/  F2FP.F16.E4M3.UNPACK_B R16, R16.H1 ;  /* 0x00000010ff10723e */ /* 0x000fe400030006ff */
[----:B------:R-:W-:Y:S01]  /*8190*/  R2UR UR5, R22 ;  /* 0x00000000160572ca */ /* 0x000fe200000e0000 */
[----:B-1----:R-:W-:Y:S01]  /*81a0*/  HADD2.F32 R0, -RZ, R2.H0_H0 ;  /* 0x20000002ff007230 */ /* 0x002fe20000004100 */
[-C--:B------:R-:W-:Y:S01]  /*81b0*/  F2FP.F16.E4M3.UNPACK_B R42, R17.reuse ;  /* 0x00000011ff2a723e */ /* 0x080fe200020006ff */
[--C-:B------:R-:W-:Y:S01]  /*81c0*/  HADD2.F32 R3, -RZ, R16.reuse.H0_H0 ;  /* 0x20000010ff037230 */ /* 0x100fe20000004100 */
[----:B------:R-:W-:Y:S01]  /*81d0*/  F2FP.F16.E4M3.UNPACK_B R44, R17.H1 ;  /* 0x00000011ff2c723e */ /* 0x000fe200030006ff */
[----:B------:R-:W-:Y:S01]  /*81e0*/  HADD2.F32 R40, -RZ, R16.H1_H1 ;  /* 0x30000010ff287230 */ /* 0x000fe20000004100 */
[-C--:B------:R-:W-:Y:S01]  /*81f0*/  F2FP.F16.E4M3.UNPACK_B R46, R18.reuse ;  /* 0x00000012ff2e723e */ /* 0x080fe200020006ff */
[----:B------:R-:W-:Y:S01]  /*8200*/  HADD2.F32 R2, -RZ, R2.H1_H1 ;  /* 0x30000002ff027230 */ /* 0x000fe20000004100 */
[----:B------:R-:W-:Y:S01]  /*8210*/  F2FP.F16.E4M3.UNPACK_B R48, R18.H1 ;  /* 0x00000012ff30723e */ /* 0x000fe200030006ff */
[--C-:B------:R-:W-:Y:S01]  /*8220*/  HADD2.F32 R41, -RZ, R42.reuse.H0_H0 ;  /* 0x2000002aff297230 */ /* 0x100fe20000004100 */
[-C--:B------:R-:W-:Y:S01]  /*8230*/  F2FP.F16.E4M3.UNPACK_B R50, R19.reuse ;  /* 0x00000013ff32723e */ /* 0x080fe200020006ff */
[----:B------:R-:W-:Y:S01]  /*8240*/  HADD2.F32 R42, -RZ, R42.H1_H1 ;  /* 0x3000002aff2a7230 */ /* 0x000fe20000004100 */
[----:B------:R-:W-:Y:S01]  /*8250*/  F2FP.F16.E4M3.UNPACK_B R52, R19.H1 ;  /* 0x00000013ff34723e */ /* 0x000fe200030006ff */
[----:B------:R-:W-:Y:S01]  /*8260*/  HADD2.F32 R43, -RZ, R44.H0_H0 ;  /* 0x2000002cff2b7230 */ /* 0x000fe20000004100 */
[----:B------:R-:W-:Y:S01]  /*8270*/  LDTM.16dp32bit_t0_t15.x32 R4, tmem[UR4] ;  /* 0x00000004000479ee */ /* 0x000fe20008a80000 */
[----:B------:R-:W3:Y:S01]  /*8280*/  LDTM.16dp32bit_t16_t31.x32 R4, tmem[UR4+0x20] ;  /* 0x00002004000479ee */ /* 0x000ee20008aa0000 */
[----:B------:R-:W-:Y:S01]  /*8290*/  NOP ;  /* 0x0000000000007918 */ /* 0x000fe20000000000 */
[----:B------:R-:W-:Y:S01]  /*82a0*/  UIADD3 UR4, UPT, UPT, UR5, 0x3a0, URZ ;  /* 0x000003a005047890 */ /* 0x000fe2000fffe0ff */
[--C-:B------:R-:W-:Y:S01]  /*82b0*/  HADD2.F32 R45, -RZ, R46.reuse.H0_H0 ;  /* 0x2000002eff2d7230 */ /* 0x100fe20000004100 */
[----:B------:R-:W-:Y:S01]  /*82c0*/  F2FP.F16.E4M3.UNPACK_B R54, R64 ;  /* 0x00000040ff36723e */ /* 0x000fe200020006ff */
[----:B------:R-:W-:Y:S01]  /*82d0*/  HADD2.F32 R46, -RZ, R46.H1_H1 ;  /* 0x3000002eff2e7230 */ /* 0x000fe20000004100 */
[-C--:B------:R-:W-:Y:S01]  /*82e0*/  F2FP.F16.E4M3.UNPACK_B R58, R65.reuse ;  /* 0x00000041ff3a723e */ /* 0x080fe200020006ff */
[--C-:B------:R-:W-:Y:S01]  /*82f0*/  HADD2.F32 R49, -RZ, R50.reuse.H0_H0 ;  /* 0x20000032ff317230 */ /* 0x100fe20000004100 */
[----:B------:R-:W-:Y:S01]  /*8300*/  F2FP.F16.E4M3.UNPACK_B R62, R66 ;  /* 0x00000042ff3e723e */ /* 0x000fe200020006ff */
[----:B------:R-:W-:Y:S01]  /*8310*/  HADD2.F32 R50, -RZ, R50.H1_H1 ;  /* 0x30000032ff327230 */ /* 0x000fe20000004100 */
[----:B------:R-:W-:Y:S01]  /*8320*/  F2FP.F16.E4M3.UNPACK_B R56, R64.H1 ;  /* 0x00000040ff38723e */ /* 0x000fe200030006ff */
[--C-:B------:R-:W-:Y:S01]  /*8330*/  HADD2.F32 R53, -RZ, R54.reuse.H0_H0 ;  /* 0x20000036ff357230 */ /* 0x100fe20000004100 */
[----:B------:R-:W-:Y:S01]  /*8340*/  F2FP.F16.E4M3.UNPACK_B R60, R65.H1 ;  /* 0x00000041ff3c723e */ /* 0x000fe200030006ff */
[----:B------:R-:W-:Y:S01]  /*8350*/  HADD2.F32 R54, -RZ, R54.H1_H1 ;  /* 0x30000036ff367230 */ /* 0x000fe20000004100 */
[-C--:B------:R-:W-:Y:S01]  /*8360*/  F2FP.F16.E4M3.UNPACK_B R65, R67.reuse ;  /* 0x00000043ff41723e */ /* 0x080fe200020006ff */
[--C-:B------:R-:W-:Y:S01]  /*8370*/  HADD2.F32 R57, -RZ, R58.reuse.H0_H0 ;  /* 0x2000003aff397230 */ /* 0x100fe20000004100 */
[----:B------:R-:W-:Y:S01]  /*8380*/  F2FP.F16.E4M3.UNPACK_B R64, R66.H1 ;  /* 0x00000042ff40723e */ /* 0x000fe200030006ff */
[----:B------:R-:W-:Y:S01]  /*8390*/  HADD2.F32 R58, -RZ, R58.H1_H1 ;  /* 0x3000003aff3a7230 */ /* 0x000fe20000004100 */
[----:B------:R-:W-:Y:S01]  /*83a0*/  F2FP.F16.E4M3.UNPACK_B R67, R67.H1 ;  /* 0x00000043ff43723e */ /* 0x000fe200030006ff */
[--C-:B------:R-:W-:Y:S01]  /*83b0*/  HADD2.F32 R61, -RZ, R62.reuse.H0_H0 ;  /* 0x2000003eff3d7230 */ /* 0x100fe20000004100 */
[----:B------:R-:W-:Y:S01]  /*83c0*/  IADD3 R36, PT, PT, R36, 0x1, RZ ;  /* 0x0000000124247810 */ /* 0x000fe20007ffe0ff */
[----:B------:R-:W-:Y:S02]  /*83d0*/  HADD2.F32 R62, -RZ, R62.H1_H1 ;  /* 0x3000003eff3e7230 */ /* 0x000fe40000004100 */
[----:B------:R-:W-:Y:S01]  /*83e0*/  HADD2.F32 R44, -RZ, R44.H1_H1 ;  /* 0x3000002cff2c7230 */ /* 0x000fe20000004100 */
[----:B--2---:R-:W-:Y:S01]  /*83f0*/  UPRMT UR4, UR6, 0x654, UR4 ;  /* 0x0000065406047896 */ /* 0x004fe20008000004 */
[C---:B---3--:R-:W-:Y:S01]  /*8400*/  FMUL R4, R38.reuse, R4 ;  /* 0x0000000426047220 */ /* 0x048fe20000400000 */
[C---:B------:R-:W-:Y:S01]  /*8410*/  FMUL R5, R38.reuse, R5 ;  /* 0x0000000526057220 */ /* 0x040fe20000400000 */
[C---:B------:R-:W-:Y:S01]  /*8420*/  FMUL R8, R38.reuse, R8 ;  /* 0x0000000826087220 */ /* 0x040fe20000400000 */
[C---:B------:R-:W-:Y:S01]  /*8430*/  FMUL R9, R38.reuse, R9 ;  /* 0x0000000926097220 */ /* 0x040fe20000400000 */
[C---:B------:R-:W-:Y:S01]  /*8440*/  FFMA R4, R39.reuse, R0, R4 ;  /* 0x0000000027047223 */ /* 0x040fe20000000004 */
[C---:B------:R-:W-:Y:S01]  /*8450*/  FFMA R5, R39.reuse, R2, R5 ;  /* 0x0000000227057223 */ /* 0x040fe20000000005 */
[C---:B------:R-:W-:Y:S01]  /*8460*/  FMUL R12, R38.reuse, R12 ;  /* 0x0000000c260c7220 */ /* 0x040fe20000400000 */
[C---:B------:R-:W-:Y:S01]  /*8470*/  FMUL R13, R38.reuse, R13 ;  /* 0x0000000d260d7220 */ /* 0x040fe20000400000 */
[----:B------:R-:W-:Y:S01]  /*8480*/  SYNCS.ARRIVE.TRANS64.RED.A1T0 RZ, [UR4], RZ ;  /* 0x000000ffffff79a7 */ /* 0x000fe20008100404 */
[C---:B------:R-:W-:Y:S01]  /*8490*/  FMUL R16, R38.reuse, R16 ;  /* 0x0000001026107220 */ /* 0x040fe20000400000 */
        /* <DEDUP_REMOVED lines=10> */
[C---:B------:R-:W-:Y:S01]  /*8540*/  FFMA R6, R39.reuse, R3, R6 ;  /* 0x0000000327067223 */ /* 0x040fe20000000006 */
[C---:B------:R-:W-:Y:S01]  /*8550*/  FFMA R7, R39.reuse, R40, R7 ;  /* 0x0000002827077223 */ /* 0x040fe20000000007 */
[C---:B------:R-:W-:Y:S01]  /*8560*/  FFMA R8, R39.reuse, R41, R8 ;  /* 0x0000002927087223 */ /* 0x040fe20000000008 */
[C---:B------:R-:W-:Y:S01]  /*8570*/  FFMA R9, R39.reuse, R42, R9 ;  /* 0x0000002a27097223 */ /* 0x040fe20000000009 */
[--C-:B------:R-:W-:Y:S02]  /*8580*/  HADD2.F32 R47, -RZ, R48.reuse.H0_H0 ;  /* 0x20000030ff2f7230 */ /* 0x100fe40000004100 */
[----:B------:R-:W-:Y:S01]  /*8590*/  FFMA R10, R39, R43, R10 ;  /* 0x0000002b270a7223 */ /* 0x000fe2000000000a */
[----:B------:R-:W-:Y:S01]  /*85a0*/  F2FP.SATFINITE.E4M3.F32.PACK_AB_MERGE_C R83, R7, R6, RZ ;  /* 0x000000060753723e */ /* 0x000fe200048070ff */
[C---:B------:R-:W-:Y:S01]  /*85b0*/  FFMA R11, R39.reuse, R44, R11 ;  /* 0x0000002c270b7223 */ /* 0x040fe2000000000b */
[C---:B------:R-:W-:Y:S01]  /*85c0*/  FFMA R12, R39.reuse, R45, R12 ;  /* 0x0000002d270c7223 */ /* 0x040fe2000000000c */
[----:B------:R-:W-:Y:S01]  /*85d0*/  FFMA R13, R39, R46, R13 ;  /* 0x0000002e270d7223 */ /* 0x000fe2000000000d */
[C---:B------:R-:W-:Y:S01]  /*85e0*/  FMUL R7, R38.reuse, R24 ;  /* 0x0000001826077220 */ /* 0x040fe20000400000 */
[C---:B------:R-:W-:Y:S01]  /*85f0*/  FMUL R24, R38.reuse, R29 ;  /* 0x0000001d26187220 */ /* 0x040fe20000400000 */
[C---:B------:R-:W-:Y:S01]  /*8600*/  FMUL R29, R38.reuse, R34 ;  /* 0x00000022261d7220 */ /* 0x040fe20000400000 */
[----:B------:R-:W-:Y:S01]  /*8610*/  F2FP.SATFINITE.E4M3.F32.PACK_AB_MERGE_C R10, R11, R10, RZ ;  /* 0x0000000a0b0a723e */ /* 0x000fe200048070ff */
[--C-:B------:R-:W-:Y:S02]  /*8620*/  HADD2.F32 R40, -RZ, R65.reuse.H0_H0 ;  /* 0x20000041ff287230 */ /* 0x100fe40000004100 */
[C---:B------:R-:W-:Y:S01]  /*8630*/  FMUL R14, R38.reuse, R14 ;  /* 0x0000000e260e7220 */ /* 0x040fe20000400000 */
[----:B------:R-:W-:Y:S02]  /*8640*/  HADD2.F32 R48, -RZ, R48.H1_H1 ;  /* 0x30000030ff307230 */ /* 0x000fe40000004100 */
[C---:B------:R-:W-:Y:S01]  /*8650*/  FMUL R15, R38.reuse, R15 ;  /* 0x0000000f260f7220 */ /* 0x040fe20000400000 */
[--C-:B------:R-:W-:Y:S02]  /*8660*/  HADD2.F32 R51, -RZ, R52.reuse.H0_H0 ;  /* 0x20000034ff337230 */ /* 0x100fe40000004100 */
[C---:B------:R-:W-:Y:S01]  /*8670*/  FFMA R14, R39.reuse, R47, R14 ;  /* 0x0000002f270e7223 */ /* 0x040fe2000000000e */
[----:B------:R-:W-:Y:S02]  /*8680*/  HADD2.F32 R65, -RZ, R65.H1_H1 ;  /* 0x30000041ff417230 */ /* 0x000fe40000004100 */
[C---:B------:R-:W-:Y:S01]  /*8690*/  FFMA R15, R39.reuse, R48, R15 ;  /* 0x00000030270f7223 */ /* 0x040fe2000000000f */
[C---:B------:R-:W-:Y:S01]  /*86a0*/  FFMA R16, R39.reuse, R49, R16 ;  /* 0x0000003127107223 */ /* 0x040fe20000000010 */
[C---:B------:R-:W-:Y:S01]  /*86b0*/  FFMA R17, R39.reuse, R50, R17 ;  /* 0x0000003227117223 */ /* 0x040fe20000000011 */
[----:B------:R-:W-:Y:S02]  /*86c0*/  HADD2.F32 R52, -RZ, R52.H1_H1 ;  /* 0x30000034ff347230 */ /* 0x000fe40000004100 */
[C---:B------:R-:W-:Y:S01]  /*86d0*/  FMUL R18, R38.reuse, R18 ;  /* 0x0000001226127220 */ /* 0x040fe20000400000 */
[C---:B------:R-:W-:Y:S01]  /*86e0*/  FMUL R19, R38.reuse, R19 ;  /* 0x0000001326137220 */ /* 0x040fe20000400000 */
[--C-:B------:R-:W-:Y:S02]  /*86f0*/  HADD2.F32 R55, -RZ, R56.reuse.H0_H0 ;  /* 0x20000038ff377230 */ /* 0x100fe40000004100 */
[C---:B------:R-:W-:Y:S01]  /*8700*/  FMUL R3, R38.reuse, R22 ;  /* 0x0000001626037220 */ /* 0x040fe20000400000 */
[C---:B------:R-:W-:Y:S01]  /*8710*/  FFMA R18, R39.reuse, R51, R18 ;  /* 0x0000003327127223 */ /* 0x040fe20000000012 */
[----:B------:R-:W-:Y:S02]  /*8720*/  HADD2.F32 R56, -RZ, R56.H1_H1 ;  /* 0x30000038ff387230 */ /* 0x000fe40000004100 */
[C---:B------:R-:W-:Y:S01]  /*8730*/  FFMA R19, R39.reuse, R52, R19 ;  /* 0x0000003427137223 */ /* 0x040fe20000000013 */
[C---:B------:R-:W-:Y:S01]  /*8740*/  FMUL R6, R38.reuse, R23 ;  /* 0x0000001726067220 */ /* 0x040fe20000400000 */
[C---:B------:R-:W-:Y:S01]  /*8750*/  FFMA R0, R39.reuse, R53, R0 ;  /* 0x0000003527007223 */ /* 0x040fe20000000000 */
[C---:B------:R-:W-:Y:S01]  /*8760*/  FFMA R2, R39.reuse, R54, R2 ;  /* 0x0000003627027223 */ /* 0x040fe20000000002 */
[--C-:B------:R-:W-:Y:S02]  /*8770*/  HADD2.F32 R59, -RZ, R60.reuse.H0_H0 ;  /* 0x2000003cff3b7230 */ /* 0x100fe40000004100 */
[C---:B------:R-:W-:Y:S01]  /*8780*/  FFMA R3, R39.reuse, R55, R3 ;  /* 0x0000003727037223 */ /* 0x040fe20000000003 */
[----:B------:R-:W-:Y:S02]  /*8790*/  HADD2.F32 R60, -RZ, R60.H1_H1 ;  /* 0x3000003cff3c7230 */ /* 0x000fe40000004100 */
[C---:B------:R-:W-:Y:S01]  /*87a0*/  FMUL R21, R38.reuse, R26 ;  /* 0x0000001a26157220 */ /* 0x040fe20000400000 */
[C---:B------:R-:W-:Y:S01]  /*87b0*/  FMUL R22, R38.reuse, R27 ;  /* 0x0000001b26167220 */ /* 0x040fe20000400000 */
[C---:B------:R-:W-:Y:S01]  /*87c0*/  FFMA R6, R39.reuse, R56, R6 ;  /* 0x0000003827067223 */ /* 0x040fe20000000006 */
[C---:B------:R-:W-:Y:S01]  /*87d0*/  FFMA R7, R39.reuse, R57, R7 ;  /* 0x0000003927077223 */ /* 0x040fe20000000007 */
[C---:B------:R-:W-:Y:S01]  /*87e0*/  FMUL R23, R38.reuse, R28 ;  /* 0x0000001c26177220 */ /* 0x040fe20000400000 */
[C---:B------:R-:W-:Y:S01]  /*87f0*/  FFMA R20, R39.reuse, R58, R20 ;  /* 0x0000003a27147223 */ /* 0x040fe20000000014 */
[--C-:B------:R-:W-:Y:S02]  /*8800*/  HADD2.F32 R63, -RZ, R64.reuse.H0_H0 ;  /* 0x20000040ff3f7230 */ /* 0x100fe40000004100 */
[C---:B------:R-:W-:Y:S01]  /*8810*/  FFMA R21, R39.reuse, R59, R21 ;  /* 0x0000003b27157223 */ /* 0x040fe20000000015 */
[----:B------:R-:W-:Y:S02]  /*8820*/  HADD2.F32 R64, -RZ, R64.H1_H1 ;  /* 0x30000040ff407230 */ /* 0x000fe40000004100 */
[C---:B------:R-:W-:Y:S01]  /*8830*/  FFMA R22, R39.reuse, R60, R22 ;  /* 0x0000003c27167223 */ /* 0x040fe20000000016 */
[C---:B------:R-:W-:Y:S01]  /*8840*/  FMUL R26, R38.reuse, R31 ;  /* 0x0000001f261a7220 */ /* 0x040fe20000400000 */
[C---:B------:R-:W-:Y:S01]  /*8850*/  FMUL R27, R38.reuse, R32 ;  /* 0x00000020261b7220 */ /* 0x040fe20000400000 */
[C---:B------:R-:W-:Y:S01]  /*8860*/  FFMA R23, R39.reuse, R61, R23 ;  /* 0x0000003d27177223 */ /* 0x040fe20000000017 */
[----:B------:R-:W-:Y:S01]  /*8870*/  FMUL R28, R38, R33 ;  /* 0x00000021261c7220 */ /* 0x000fe20000400000 */
[C---:B------:R-:W-:Y:S01]  /*8880*/  FFMA R24, R39.reuse, R62, R24 ;  /* 0x0000003e27187223 */ /* 0x040fe20000000018 */
[--C-:B------:R-:W-:Y:S02]  /*8890*/  HADD2.F32 R66, -RZ, R67.reuse.H0_H0 ;  /* 0x20000043ff427230 */ /* 0x100fe40000004100 */
[C---:B------:R-:W-:Y:S01]  /*88a0*/  FFMA R25, R39.reuse, R63, R25 ;  /* 0x0000003f27197223 */ /* 0x040fe20000000019 */
[----:B------:R-:W-:Y:S02]  /*88b0*/  HADD2.F32 R67, -RZ, R67.H1_H1 ;  /* 0x30000043ff437230 */ /* 0x000fe40000004100 */
[----:B------:R-:W-:Y:S01]  /*88c0*/  FFMA R26, R39, R64, R26 ;  /* 0x00000040271a7223 */ /* 0x000fe2000000001a */
[----:B------:R-:W-:Y:S01]  /*88d0*/  F2FP.SATFINITE.E4M3.F32.PACK_AB_MERGE_C R14, R15, R14, RZ ;  /* 0x0000000e0f0e723e */ /* 0x000fe200048070ff */
[----:B------:R-:W-:Y:S01]  /*88e0*/  FFMA R27, R39, R40, R27 ;  /* 0x00000028271b7223 */ /* 0x000fe2000000001b */
[----:B------:R-:W-:Y:S01]  /*88f0*/  F2FP.SATFINITE.E4M3.F32.PACK_AB_MERGE_C R18, R19, R18, RZ ;  /* 0x000000121312723e */ /* 0x000fe200048070ff */
[C---:B------:R-:W-:Y:S01]  /*8900*/  FFMA R28, R39.reuse, R65, R28 ;  /* 0x00000041271c7223 */ /* 0x040fe2000000001c */
[C---:B------:R-:W-:Y:S01]  /*8910*/  FFMA R29, R39.reuse, R66, R29 ;  /* 0x00000042271d7223 */ /* 0x040fe2000000001d */
[----:B------:R-:W-:Y:S01]  /*8920*/  FFMA R30, R39, R67, R30 ;  /* 0x00000043271e7223 */ /* 0x000fe2000000001e */
[----:B------:R-:W-:Y:S02]  /*8930*/  F2FP.SATFINITE.E4M3.F32.PACK_AB_MERGE_C R32, R5, R4, R83 ;  /* 0x000000040520723e */ /* 0x000fe40004807053 */
[----:B------:R-:W-:Y:S02]  /*8940*/  F2FP.SATFINITE.E4M3.F32.PACK_AB_MERGE_C R33, R9, R8, R10 ;  /* 0x000000080921723e */ /* 0x000fe4000480700a */
[----:B------:R-:W-:Y:S02]  /*8950*/  F2FP.SATFINITE.E4M3.F32.PACK_AB_MERGE_C R34, R13, R12, R14 ;  /* 0x0000000c0d22723e */ /* 0x000fe4000480700e */
[----:B------:R-:W-:Y:S02]  /*8960*/  F2FP.SATFINITE.E4M3.F32.PACK_AB_MERGE_C R35, R17, R16, R18 ;  /* 0x000000101123723e */ /* 0x000fe40004807012 */
[----:B------:R-:W-:Y:S02]  /*8970*/  F2FP.SATFINITE.E4M3.F32.PACK_AB_MERGE_C R3, R6, R3, RZ ;  /* 0x000000030603723e */ /* 0x000fe400048070ff */
[----:B------:R-:W-:Y:S01]  /*8980*/  F2FP.SATFINITE.E4M3.F32.PACK_AB_MERGE_C R5, R22, R21, RZ ;  /* 0x000000151605723e */ /* 0x000fe200048070ff */
[----:B------:R1:W-:Y:S01]  /*8990*/  STS.128 [R75+UR43+0x1400], R32 ;  /* 0x001400204b007988 */ /* 0x0003e20008000c2b */
[----:B------:R-:W-:Y:S02]  /*89a0*/  F2FP.SATFINITE.E4M3.F32.PACK_AB_MERGE_C R6, R26, R25, RZ ;  /* 0x000000191a06723e */ /* 0x000fe400048070ff */
[----:B------:R-:W-:Y:S02]  /*89b0*/  F2FP.SATFINITE.E4M3.F32.PACK_AB_MERGE_C R29, R30, R29, RZ ;  /* 0x0000001d1e1d723e */ /* 0x000fe400048070ff */
[----:B------:R-:W-:Y:S02]  /*89c0*/  F2FP.SATFINITE.E4M3.F32.PACK_AB_MERGE_C R5, R20, R7, R5 ;  /* 0x000000071405723e */ /* 0x000fe40004807005 */
[----:B------:R-:W-:Y:S02]  /*89d0*/  F2FP.SATFINITE.E4M3.F32.PACK_AB_MERGE_C R4, R2, R0, R3 ;  /* 0x000000000204723e */ /* 0x000fe40004807003 */
[----:B------:R-:W-:Y:S02]  /*89e0*/  F2FP.SATFINITE.E4M3.F32.PACK_AB_MERGE_C R6, R24, R23, R6 ;  /* 0x000000171806723e */ /* 0x000fe40004807006 */
[----:B------:R-:W-:Y:S05]  /*89f0*/  F2FP.SATFINITE.E4M3.F32.PACK_AB_MERGE_C R7, R28, R27, R29 ;  /* 0x0000001b1c07723e */ /* 0x000fea000480701d */
[----:B------:R1:W-:Y:S01]  /*8a00*/  STS.128 [R74+0x1010], R4 ;  /* 0x001010044a007388 */ /* 0x0003e20000000c00 */
[----:B------:R-:W-:Y:S01]  /*8a10*/  @!PT LDS RZ, [RZ] ;  /* 0x00000000fffff984 */ /* 0x000fe20000000800 */
[----:B------:R-:W-:Y:S01]  /*8a20*/  @!PT LDS RZ, [RZ] ;  /* 0x00000000fffff984 */ /* 0x000fe20000000800 */
[----:B------:R-:W-:Y:S01]  /*8a30*/  @!PT LDS RZ, [RZ] ;  /* 0x00000000fffff984 */ /* 0x000fe20000000800 */
[----:B------:R-:W-:Y:S01]  /*8a40*/  @!PT LDS RZ, [RZ] ;  /* 0x00000000fffff984 */ /* 0x000fe20000000800 */
[----:B------:R2:W-:Y:S07]  /*8a50*/  MEMBAR.ALL.CTA ;  /* 0x0000000000007992 */ /* 0x0005ee0000008000 */
[----:B--2---:R-:W2:Y:S02]  /*8a60*/  FENCE.VIEW.ASYNC.S ;  /* 0x00000000000073c6 */ /* 0x004ea40000000000 */
[----:B--2---:R-:W-:Y:S06]  /*8a70*/  BAR.SYNC.DEFER_BLOCKING 0x1, 0x80 ;  /* 0x0042000000007b1d */ /* 0x004fec0000010000 */
[----:B------:R-:W-:Y:S05]  /*8a80*/  @P0 BRA `(.L_x_136) ;  /* 0x0000000000880947 */ /* 0x000fea0003800000 */
[----:B------:R-:W2:Y:S01]  /*8a90*/  LDCU.128 UR12, c[0x0][0xb90] ;  /* 0x00017200ff0c77ac */ /* 0x000ea20008000c00 */
[----:B------:R-:W3:Y:S01]  /*8aa0*/  LDCU UR18, c[0x0][0xba0] ;  /* 0x00017400ff1277ac */ /* 0x000ee20008000800 */
[----:B------:R-:W-:Y:S02]  /*8ab0*/  USHF.L.U32 UR10, UR44, 0x6, URZ ;  /* 0x000000062c0a7899 */ /* 0x000fe400080006ff */
[----:B------:R-:W-:Y:S02]  /*8ac0*/  UISETP.NE.AND UP0, UPT, UR60, 0x1, UPT ;  /* 0x000000013c00788c */ /* 0x000fe4000bf05270 */
[----:B------:R-:W-:Y:S01]  /*8ad0*/  UIMAD.WIDE.U32 UR4, UR10, UR61, URZ ;  /* 0x0000003d0a0472a5 */ /* 0x000fe2000f8e00ff */
[----:B------:R-:W4:Y:S01]  /*8ae0*/  LDCU.64 UR16, c[0x0][0x348] ;  /* 0x00006900ff1077ac */ /* 0x000f220008000a00 */
[----:B------:R-:W-:Y:S02]  /*8af0*/  UIADD3 UR8, UPT, UPT, UR43, 0x1400, URZ ;  /* 0x000014002b087890 */ /* 0x000fe4000fffe0ff */
[----:B--2---:R-:W-:Y:S02]  /*8b00*/  UISETP.NE.AND UP1, UPT, UR14, 0x1, UPT ;  /* 0x000000010e00788c */ /* 0x004fe4000bf25270 */
[----:B------:R-:W-:Y:S02]  /*8b10*/  USHF.L.U32 UR9, UR45, 0x6, URZ ;  /* 0x000000062d097899 */ /* 0x000fe400080006ff */
[----:B------:R-:W-:Y:S01]  /*8b20*/  MOV R82, UR8 ;  /* 0x0000000800527c02 */ /* 0x000fe20008000f00 */
[----:B------:R-:W-:Y:S02]  /*8b30*/  UMOV UR4, UR5 ;  /* 0x0000000500047c82 */ /* 0x000fe40008000000 */
[----:B------:R-:W-:Y:S01]  /*8b40*/  USHF.R.U32.HI UR4, URZ, UR62, UR4 ;  /* 0x0000003eff047299 */ /* 0x000fe20008011604 */
[----:B------:R-:W-:Y:S03]  /*8b50*/  R2UR UR8, R82 ;  /* 0x00000000520872ca */ /* 0x000fe600000e0000 */
[----:B------:R-:W-:Y:S02]  /*8b60*/  USEL UR11, UR10, UR4, !UP0 ;  /* 0x000000040a0b7287 */ /* 0x000fe4000c000000 */
[----:B------:R-:W-:Y:S02]  /*8b70*/  UISETP.NE.AND UP0, UPT, UR63, 0x1, UPT ;  /* 0x000000013f00788c */ /* 0x000fe4000bf05270 */
[----:B------:R-:W-:Y:S07]  /*8b80*/  UIMAD.WIDE.U32 UR4, UR11, UR12, URZ ;  /* 0x0000000c0b0472a5 */ /* 0x000fee000f8e00ff */
[----:B------:R-:W-:Y:S02]  /*8b90*/  UMOV UR4, UR5 ;  /* 0x0000000500047c82 */ /* 0x000fe40008000000 */
[----:B------:R-:W-:Y:S04]  /*8ba0*/  USHF.R.U32.HI UR4, URZ, UR13, UR4 ;  /* 0x0000000dff047299 */ /* 0x000fe80008011604 */
[----:B------:R-:W-:Y:S02]  /*8bb0*/  USEL UR12, UR11, UR4, !UP0 ;  /* 0x000000040b0c7287 */ /* 0x000fe4000c000000 */
[----:B----4-:R-:W-:Y:S02]  /*8bc0*/  UIADD3 UR4, UP0, UPT, UR16, 0x780, URZ ;  /* 0x0000078010047890 */ /* 0x010fe4000ff1e0ff */
[----:B------:R-:W-:Y:S07]  /*8bd0*/  UIMAD.WIDE.U32 UR6, UR12, UR15, URZ ;  /* 0x0000000f0c0672a5 */ /* 0x000fee000f8e00ff */
[----:B------:R-:W-:Y:S01]  /*8be0*/  UMOV UR5, UR7 ;  /* 0x0000000700057c82 */ /* 0x000fe20008000000 */
[----:B------:R-:W-:Y:S02]  /*8bf0*/  UIADD3 UR7, UPT, UPT, -UR11, URZ, URZ ;  /* 0x000000ff0b077290 */ /* 0x000fe4000fffe1ff */
[----:B---3--:R-:W-:Y:S02]  /*8c00*/  USHF.R.U32.HI UR5, URZ, UR18, UR5 ;  /* 0x00000012ff057299 */ /* 0x008fe40008011605 */
[----:B------:R-:W-:Y:S02]  /*8c10*/  UIMAD UR10, UR60, UR7, UR10 ;  /* 0x000000073c0a72a4 */ /* 0x000fe4000f8e020a */
[----:B------:R-:W-:Y:S02]  /*8c20*/  USEL UR13, UR12, UR5, !UP1 ;  /* 0x000000050c0d7287 */ /* 0x000fe4000c800000 */
[----:B------:R-:W-:Y:S02]  /*8c30*/  UIADD3 UR5, UPT, UPT, -UR12, URZ, URZ ;  /* 0x000000ff0c057290 */ /* 0x000fe4000fffe1ff */
[----:B------:R-:W-:Y:S02]  /*8c40*/  UIADD3 UR6, UPT, UPT, -UR13, URZ, URZ ;  /* 0x000000ff0d067290 */ /* 0x000fe4000fffe1ff */
[----:B------:R-:W-:Y:S02]  /*8c50*/  UIMAD UR11, UR63, UR5, UR11 ;  /* 0x000000053f0b72a4 */ /* 0x000fe4000f8e020b */
[----:B------:R-:W-:Y:S02]  /*8c60*/  UIMAD UR12, UR14, UR6, UR12 ;  /* 0x000000060e0c72a4 */ /* 0x000fe4000f8e020c */
[----:B------:R-:W-:Y:S09]  /*8c70*/  UIADD3.X UR5, UPT, UPT, URZ, UR17, URZ, UP0, !UPT ;  /* 0x00000011ff057290 */ /* 0x000ff200087fe4ff */
[----:B------:R2:W-:Y:S01]  /*8c80*/  UTMASTG.5D.IM2COL [UR8], [UR4] ;  /* 0x00000008040073b5 */ /* 0x0005e20008060000 */
[----:B------:R0:W-:Y:S01]  /*8c90*/  UTMACMDFLUSH ;  /* 0x00000000000079b7 */ /* 0x0001e20000000000 */
[----:B--2---:R-:W-:Y:S04]  /*8ca0*/  DEPBAR.LE SB0, 0x0 ;  /* 0x000080000000791a */ /* 0x004fe80000000000 */
.L_x_136:
[----:B------:R-:W-:Y:S05]  /*8cb0*/  BSYNC.RECONVERGENT B0 ;  /* 0x0000000000007941 */ /* 0x000fea0003800200 */
.L_x_135:
[----:B------:R-:W-:Y:S01]  /*8cc0*/  R2UR UR5, R68 ;  /* 0x00000000440572ca */ /* 0x000fe200000e0000 */
[----:B------:R-:W-:Y:S01]  /*8cd0*/  BAR.SYNC.DEFER_BLOCKING 0x1, 0x80 ;  /* 0x0042000000007b1d */ /* 0x000fe20000010000 */
[----:B------:R-:W-:Y:S01]  /*8ce0*/  R2UR UR4, R69 ;  /* 0x00000000450472ca */ /* 0x000fe200000e0000 */
[----:B------:R-:W-:Y:S01]  /*8cf0*/  UISETP.NE.AND UP0, UPT, UR46, URZ, UPT ;  /* 0x000000ff2e00728c */ /* 0x000fe2000bf05270 */
[----:B------:R-:W-:Y:S01]  /*8d00*/  ISETP.NE.AND P0, PT, R36, 0x2, PT ;  /* 0x000000022400780c */ /* 0x000fe20003f05270 */
[----:B------:R-:W-:Y:S01]  /*8d10*/  IMAD.MOV.U32 R16, RZ, RZ, R81 ;  /* 0x000000ffff107224 */ /* 0x000fe200078e0051 */
[----:B------:R-:W-:Y:S02]  /*8d20*/  LOP3.LUT R72, R72, 0x1, RZ, 0x3c, !PT ;  /* 0x0000000148487812 */ /* 0x000fe400078e3cff */
[----:B------:R-:W-:Y:S02]  /*8d30*/  SEL R0, RZ, 0x1, P0 ;  /* 0x00000001ff007807 */ /* 0x000fe40000000000 */
[----:B------:R-:W-:Y:S02]  /*8d40*/  SEL R36, R36, RZ, P0 ;  /* 0x000000ff24247207 */ /* 0x000fe40000000000 */
[----:B------:R-:W-:Y:S01]  /*8d50*/  LOP3.LUT R73, R73, R0, RZ, 0x3c, !PT ;  /* 0x0000000049497212 */ /* 0x000fe200078e3cff */
[----:B------:R-:W-:Y:S02]  /*8d60*/  UIADD3 UR45, UPT, UPT, UR36, UR5, URZ ;  /* 0x00000005242d7290 */ /* 0x000fe4000fffe0ff */
[----:B------:R-:W-:Y:S01]  /*8d70*/  UIADD3 UR44, UPT, UPT, UR37, UR4, URZ ;  /* 0x00000004252c7290 */ /* 0x000fe2000fffe0ff */
[----:B------:R-:W-:Y:S11]  /*8d80*/  BRA.U UP0, `(.L_x_137) ;  /* 0xffffffe100ec7547 */ /* 0x000ff6000b83ffff */
[----:B------:R-:W-:Y:S05]  /*8d90*/  EXIT ;  /* 0x000000000000794d */ /* 0x000fea0003800000 */
.L_x_20:
[----:B------:R-:W-:Y:S07]  /*8da0*/  MOV R0, UR9 ;  /* 0x0000000900007c02 */ /* 0x000fee0008000f00 */
.L_x_138:
[----:B--2---:R2:W3:Y:S02]  /*8db0*/  SYNCS.PHASECHK.TRANS64.TRYWAIT P0, [R0+URZ+0x1b0], R4 ;  /* 0x0001b004000075a7 */ /* 0x0044e400080011ff */
[----:B---3--:R-:W-:Y:S05]  /*8dc0*/  @!P0 NANOSLEEP.SYNCS 0x989680 ;  /* 0x009896800000895d */ /* 0x008fea0003900000 */
[----:B------:R-:W3:Y:S02]  /*8dd0*/  @!P0 SYNCS.PHASECHK.TRANS64 P0, [R0+URZ+0x1b0], R4 ;  /* 0x0001b004000085a7 */ /* 0x000ee400080010ff */
[----:B---3--:R-:W-:Y:S05]  /*8de0*/  @!P0 BRA `(.L_x_138) ;  /* 0xfffffffc00f08947 */ /* 0x008fea000383ffff */
[----:B------:R-:W-:Y:S05]  /*8df0*/  BRA `(.L_x_19) ;  /* 0xffffff9000287947 */ /* 0x000fea000383ffff */
.L_x_26:
[----:B------:R-:W-:Y:S07]  /*8e00*/  MOV R0, UR9 ;  /* 0x0000000900007c02 */ /* 0x000fee0008000f00 */
.L_x_139:
[----:B--2---:R2:W4:Y:S02]  /*8e10*/  SYNCS.PHASECHK.TRANS64.TRYWAIT P0, [R0+URZ+0x1b0], R4 ;  /* 0x0001b004000075a7 */ /* 0x00452400080011ff */
[----:B----4-:R-:W-:Y:S05]  /*8e20*/  @!P0 NANOSLEEP.SYNCS 0x989680 ;  /* 0x009896800000895d */ /* 0x010fea0003900000 */
[----:B------:R-:W4:Y:S02]  /*8e30*/  @!P0 SYNCS.PHASECHK.TRANS64 P0, [R0+URZ+0x1b0], R4 ;  /* 0x0001b004000085a7 */ /* 0x000f2400080010ff */
[----:B----4-:R-:W-:Y:S05]  /*8e40*/  @!P0 BRA `(.L_x_139) ;  /* 0xfffffffc00f08947 */ /* 0x010fea000383ffff */
[----:B------:R-:W-:Y:S05]  /*8e50*/  BRA `(.L_x_25) ;  /* 0xffffff9400b47947 */ /* 0x000fea000383ffff */
.L_x_30:
[----:B-1----:R-:W-:-:S07]  /*8e60*/  MOV R0, UR36 ;  /* 0x0000002400007c02 */ /* 0x002fce0008000f00 */
.L_x_140:
[----:B-1----:R1:W2:Y:S02]  /*8e70*/  SYNCS.PHASECHK.TRANS64.TRYWAIT P0, [R0+URZ+0x380], R3 ;  /* 0x00038003000075a7 */ /* 0x0022a400080011ff */
[----:B--2---:R-:W-:Y:S05]  /*8e80*/  @!P0 NANOSLEEP.SYNCS 0x989680 ;  /* 0x009896800000895d */ /* 0x004fea0003900000 */
[----:B------:R-:W2:Y:S02]  /*8e90*/  @!P0 SYNCS.PHASECHK.TRANS64 P0, [R0+URZ+0x380], R3 ;  /* 0x00038003000085a7 */ /* 0x000ea400080010ff */
[----:B--2---:R-:W-:Y:S05]  /*8ea0*/  @!P0 BRA `(.L_x_140) ;  /* 0xfffffffc00f08947 */ /* 0x004fea000383ffff */
[----:B------:R-:W-:Y:S05]  /*8eb0*/  BRA `(.L_x_141) ;  /* 0xffffff9800807947 */ /* 0x000fea000383ffff */
.L_x_34:
[----:B------:R-:W-:-:S07]  /*8ec0*/  MOV R0, UR4 ;  /* 0x0000000400007c02 */ /* 0x000fce0008000f00 */
.L_x_142:
[----:B-1----:R1:W2:Y:S02]  /*8ed0*/  SYNCS.PHASECHK.TRANS64.TRYWAIT P0, [R0+URZ], R2 ;  /* 0x00000002000075a7 */ /* 0x0022a400080011ff */
[----:B--2---:R-:W-:Y:S05]  /*8ee0*/  @!P0 NANOSLEEP.SYNCS 0x989680 ;  /* 0x009896800000895d */ /* 0x004fea0003900000 */
[----:B------:R-:W2:Y:S02]  /*8ef0*/  @!P0 SYNCS.PHASECHK.TRANS64 P0, [R0+URZ], R2 ;  /* 0x00000002000085a7 */ /* 0x000ea400080010ff */
[----:B--2---:R-:W-:Y:S05]  /*8f00*/  @!P0 BRA `(.L_x_142) ;  /* 0xfffffffc00f08947 */ /* 0x004fea000383ffff */
[----:B------:R-:W-:Y:S05]  /*8f10*/  BRA `(.L_x_143) ;  /* 0xffffffa000187947 */ /* 0x000fea000383ffff */
.L_x_35:
[----:B------:R-:W-:-:S07]  /*8f20*/  MOV R0, UR5 ;  /* 0x0000000500007c02 */ /* 0x000fce0008000f00 */
.L_x_144:
[----:B-1----:R1:W2:Y:S02]  /*8f30*/  SYNCS.PHASECHK.TRANS64.TRYWAIT P0, [R0+URZ], R2 ;  /* 0x00000002000075a7 */ /* 0x0022a400080011ff */
[----:B--2---:R-:W-:Y:S05]  /*8f40*/  @!P0 NANOSLEEP.SYNCS 0x989680 ;  /* 0x009896800000895d */ /* 0x004fea0003900000 */
[----:B------:R-:W2:Y:S02]  /*8f50*/  @!P0 SYNCS.PHASECHK.TRANS64 P0, [R0+URZ], R2 ;  /* 0x00000002000085a7 */ /* 0x000ea400080010ff */
[----:B--2---:R-:W-:Y:S05]  /*8f60*/  @!P0 BRA `(.L_x_144) ;  /* 0xfffffffc00f08947 */ /* 0x004fea000383ffff */
[----:B------:R-:W-:Y:S05]  /*8f70*/  BRA `(.L_x_145) ;  /* 0xffffffa000287947 */ /* 0x000fea000383ffff */
.L_x_36:
[----:B------:R-:W-:-:S07]  /*8f80*/  MOV R0, UR5 ;  /* 0x0000000500007c02 */ /* 0x000fce0008000f00 */
.L_x_146:
[----:B-1----:R1:W2:Y:S02]  /*8f90*/  SYNCS.PHASECHK.TRANS64.TRYWAIT P0, [R0+URZ], R2 ;  /* 0x00000002000075a7 */ /* 0x0022a400080011ff */
[----:B--2---:R-:W-:Y:S05]  /*8fa0*/  @!P0 NANOSLEEP.SYNCS 0x989680 ;  /* 0x009896800000895d */ /* 0x004fea0003900000 */
[----:B------:R-:W2:Y:S02]  /*8fb0*/  @!P0 SYNCS.PHASECHK.TRANS64 P0, [R0+URZ], R2 ;  /* 0x00000002000085a7 */ /* 0x000ea400080010ff */
[----:B--2---:R-:W-:Y:S05]  /*8fc0*/  @!P0 BRA `(.L_x_146) ;  /* 0xfffffffc00f08947 */ /* 0x004fea000383ffff */
[----:B------:R-:W-:Y:S05]  /*8fd0*/  BRA `(.L_x_147) ;  /* 0xffffffa000387947 */ /* 0x000fea000383ffff */
.L_x_37:
[----:B------:R-:W-:-:S07]  /*8fe0*/  MOV R0, UR5 ;  /* 0x0000000500007c02 */ /* 0x000fce0008000f00 */
.L_x_148:
[----:B-1----:R1:W2:Y:S02]  /*8ff0*/  SYNCS.PHASECHK.TRANS64.TRYWAIT P0, [R0+URZ], R2 ;  /* 0x00000002000075a7 */ /* 0x0022a400080011ff */
[----:B--2---:R-:W-:Y:S05]  /*9000*/  @!P0 NANOSLEEP.SYNCS 0x989680 ;  /* 0x009896800000895d */ /* 0x004fea0003900000 */
[----:B------:R-:W2:Y:S02]  /*9010*/  @!P0 SYNCS.PHASECHK.TRANS64 P0, [R0+URZ], R2 ;  /* 0x00000002000085a7 */ /* 0x000ea400080010ff */
[----:B--2---:R-:W-:Y:S05]  /*9020*/  @!P0 BRA `(.L_x_148) ;  /* 0xfffffffc00f08947 */ /* 0x004fea000383ffff */
[----:B------:R-:W-:Y:S05]  /*9030*/  BRA `(.L_x_149) ;  /* 0xffffffa000487947 */ /* 0x000fea000383ffff */
.L_x_38:
[----:B------:R-:W-:-:S07]  /*9040*/  MOV R0, UR5 ;  /* 0x0000000500007c02 */ /* 0x000fce0008000f00 */
.L_x_150:
[----:B-1----:R1:W2:Y:S02]  /*9050*/  SYNCS.PHASECHK.TRANS64.TRYWAIT P0, [R0+URZ], R2 ;  /* 0x00000002000075a7 */ /* 0x0022a400080011ff */
[----:B--2---:R-:W-:Y:S05]  /*9060*/  @!P0 NANOSLEEP.SYNCS 0x989680 ;  /* 0x009896800000895d */ /* 0x004fea0003900000 */
[----:B------:R-:W2:Y:S02]  /*9070*/  @!P0 SYNCS.PHASECHK.TRANS64 P0, [R0+URZ], R2 ;  /* 0x00000002000085a7 */ /* 0x000ea400080010ff */
[----:B--2---:R-:W-:Y:S05]  /*9080*/  @!P0 BRA `(.L_x_150) ;  /* 0xfffffffc00f08947 */ /* 0x004fea000383ffff */
[----:B------:R-:W-:Y:S05]  /*9090*/  BRA `(.L_x_151) ;  /* 0xffffffa000587947 */ /* 0x000fea000383ffff */
.L_x_39:
[----:B------:R-:W-:-:S07]  /*90a0*/  MOV R0, UR5 ;  /* 0x0000000500007c02 */ /* 0x000fce0008000f00 */
.L_x_152:
[----:B-1----:R1:W2:Y:S02]  /*90b0*/  SYNCS.PHASECHK.TRANS64.TRYWAIT P0, [R0+URZ], R2 ;  /* 0x00000002000075a7 */ /* 0x0022a400080011ff */
[----:B--2---:R-:W-:Y:S05]  /*90c0*/  @!P0 NANOSLEEP.SYNCS 0x989680 ;  /* 0x009896800000895d */ /* 0x004fea0003900000 */
[----:B------:R-:W2:Y:S02]  /*90d0*/  @!P0 SYNCS.PHASECHK.TRANS64 P0, [R0+URZ], R2 ;  /* 0x00000002000085a7 */ /* 0x000ea400080010ff */
[----:B--2---:R-:W-:Y:S05]  /*90e0*/  @!P0 BRA `(.L_x_152) ;  /* 0xfffffffc00f08947 */ /* 0x004fea000383ffff */
[----:B------:R-:W-:Y:S05]  /*90f0*/  BRA `(.L_x_153) ;  /* 0xffffffa000687947 */ /* 0x000fea000383ffff */
.L_x_40:
[----:B------:R-:W-:-:S07]  /*9100*/  MOV R0, UR5 ;  /* 0x0000000500007c02 */ /* 0x000fce0008000f00 */
.L_x_154:
[----:B-1----:R1:W2:Y:S02]  /*9110*/  SYNCS.PHASECHK.TRANS64.TRYWAIT P0, [R0+URZ], R2 ;  /* 0x00000002000075a7 */ /* 0x0022a400080011ff */
[----:B--2---:R-:W-:Y:S05]  /*9120*/  @!P0 NANOSLEEP.SYNCS 0x989680 ;  /* 0x009896800000895d */ /* 0x004fea0003900000 */
[----:B------:R-:W2:Y:S02]  /*9130*/  @!P0 SYNCS.PHASECHK.TRANS64 P0, [R0+URZ], R2 ;  /* 0x00000002000085a7 */ /* 0x000ea400080010ff */
[----:B--2---:R-:W-:Y:S05]  /*9140*/  @!P0 BRA `(.L_x_154) ;  /* 0xfffffffc00f08947 */ /* 0x004fea000383ffff */
[----:B------:R-:W-:Y:S05]  /*9150*/  BRA `(.L_x_155) ;  /* 0xffffffa000787947 */ /* 0x000fea000383ffff */
.L_x_41:
[----:B------:R-:W-:-:S07]  /*9160*/  MOV R0, UR5 ;  /* 0x0000000500007c02 */ /* 0x000fce0008000f00 */
.L_x_156:
[----:B-1----:R1:W2:Y:S02]  /*9170*/  SYNCS.PHASECHK.TRANS64.TRYWAIT P0, [R0+URZ], R2 ;  /* 0x00000002000075a7 */ /* 0x0022a400080011ff */
[----:B--2---:R-:W-:Y:S05]  /*9180*/  @!P0 NANOSLEEP.SYNCS 0x989680 ;  /* 0x009896800000895d */ /* 0x004fea0003900000 */
[----:B------:R-:W2:Y:S02]  /*9190*/  @!P0 SYNCS.PHASECHK.TRANS64 P0, [R0+URZ], R2 ;  /* 0x00000002000085a7 */ /* 0x000ea400080010ff */
[----:B--2---:R-:W-:Y:S05]  /*91a0*/  @!P0 BRA `(.L_x_156) ;  /* 0xfffffffc00f08947 */ /* 0x004fea000383ffff */
[----:B------:R-:W-:Y:S05]  /*91b0*/  BRA `(.L_x_157) ;  /* 0xffffffa000887947 */ /* 0x000fea000383ffff */
.L_x_42:
[----:B------:R-:W-:-:S07]  /*91c0*/  MOV R0, UR5 ;  /* 0x0000000500007c02 */ /* 0x000fce0008000f00 */
.L_x_158:
[----:B-1----:R1:W2:Y:S02]  /*91d0*/  SYNCS.PHASECHK.TRANS64.TRYWAIT P0, [R0+URZ], R2 ;  /* 0x00000002000075a7 */ /* 0x0022a400080011ff */
[----:B--2---:R-:W-:Y:S05]  /*91e0*/  @!P0 NANOSLEEP.SYNCS 0x989680 ;  /* 0x009896800000895d */ /* 0x004fea0003900000 */
[----:B------:R-:W2:Y:S02]  /*91f0*/  @!P0 SYNCS.PHASECHK.TRANS64 P0, [R0+URZ], R2 ;  /* 0x00000002000085a7 */ /* 0x000ea400080010ff */
[----:B--2---:R-:W-:Y:S05]  /*9200*/  @!P0 BRA `(.L_x_158) ;  /* 0xfffffffc00f08947 */ /* 0x004fea000383ffff */
[----:B------:R-:W-:Y:S05]  /*9210*/  BRA `(.L_x_159) ;  /* 0xffffffa000987947 */ /* 0x000fea000383ffff */
.L_x_43:
[----:B------:R-:W-:-:S07]  /*9220*/  MOV R0, UR5 ;  /* 0x0000000500007c02 */ /* 0x000fce0008000f00 */
.L_x_160:
[----:B-1----:R1:W2:Y:S02]  /*9230*/  SYNCS.PHASECHK.TRANS64.TRYWAIT P0, [R0+URZ], R2 ;  /* 0x00000002000075a7 */ /* 0x0022a400080011ff */
[----:B--2---:R-:W-:Y:S05]  /*9240*/  @!P0 NANOSLEEP.SYNCS 0x989680 ;  /* 0x009896800000895d */ /* 0x004fea0003900000 */
[----:B------:R-:W2:Y:S02]  /*9250*/  @!P0 SYNCS.PHASECHK.TRANS64 P0, [R0+URZ], R2 ;  /* 0x00000002000085a7 */ /* 0x000ea400080010ff */
[----:B--2---:R-:W-:Y:S05]  /*9260*/  @!P0 BRA `(.L_x_160) ;  /* 0xfffffffc00f08947 */ /* 0x004fea000383ffff */
[----:B------:R-:W-:Y:S05]  /*9270*/  BRA `(.L_x_161) ;  /* 0xffffffa000a87947 */ /* 0x000fea000383ffff */
.L_x_44:
[----:B------:R-:W-:-:S07]  /*9280*/  MOV R0, UR5 ;  /* 0x0000000500007c02 */ /* 0x000fce0008000f00 */
.L_x_162:
[----:B-1----:R1:W2:Y:S02]  /*9290*/  SYNCS.PHASECHK.TRANS64.TRYWAIT P0, [R0+URZ], R2 ;  /* 0x00000002000075a7 */ /* 0x0022a400080011ff */
[----:B--2---:R-:W-:Y:S05]  /*92a0*/  @!P0 NANOSLEEP.SYNCS 0x989680 ;  /* 0x009896800000895d */ /* 0x004fea0003900000 */
[----:B------:R-:W2:Y:S02]  /*92b0*/  @!P0 SYNCS.PHASECHK.TRANS64 P0, [R0+URZ], R2 ;  /* 0x00000002000085a7 */ /* 0x000ea400080010ff */
[----:B--2---:R-:W-:Y:S05]  /*92c0*/  @!P0 BRA `(.L_x_162) ;  /* 0xfffffffc00f08947 */ /* 0x004fea000383ffff */
[----:B------:R-:W-:Y:S05]  /*92d0*/  BRA `(.L_x_163) ;  /* 0xffffffa000b87947 */ /* 0x000fea000383ffff */
.L_x_45:
[----:B------:R-:W-:-:S07]  /*92e0*/  MOV R0, UR5 ;  /* 0x0000000500007c02 */ /* 0x000fce0008000f00 */
.L_x_164:
[----:B-1----:R1:W2:Y:S02]  /*92f0*/  SYNCS.PHASECHK.TRANS64.TRYWAIT P0, [R0+URZ], R2 ;  /* 0x00000002000075a7 */ /* 0x0022a400080011ff */
[----:B--2---:R-:W-:Y:S05]  /*9300*/  @!P0 NANOSLEEP.SYNCS 0x989680 ;  /* 0x009896800000895d */ /* 0x004fea0003900000 */
[----:B------:R-:W2:Y:S02]  /*9310*/  @!P0 SYNCS.PHASECHK.TRANS64 P0, [R0+URZ], R2 ;  /* 0x00000002000085a7 */ /* 0x000ea400080010ff */
[----:B--2---:R-:W-:Y:S05]  /*9320*/  @!P0 BRA `(.L_x_164) ;  /* 0xfffffffc00f08947 */ /* 0x004fea000383ffff */
[----:B------:R-:W-:Y:S05]  /*9330*/  BRA `(.L_x_165) ;  /* 0xffffffa000c87947 */ /* 0x000fea000383ffff */
.L_x_46:
[----:B------:R-:W-:-:S07]  /*9340*/  MOV R0, UR5 ;  /* 0x0000000500007c02 */ /* 0x000fce0008000f00 */
.L_x_166:
[----:B-1----:R1:W2:Y:S02]  /*9350*/  SYNCS.PHASECHK.TRANS64.TRYWAIT P0, [R0+URZ], R2 ;  /* 0x00000002000075a7 */ /* 0x0022a400080011ff */
[----:B--2---:R-:W-:Y:S05]  /*9360*/  @!P0 NANOSLEEP.SYNCS 0x989680 ;  /* 0x009896800000895d */ /* 0x004fea0003900000 */
[----:B------:R-:W2:Y:S02]  /*9370*/  @!P0 SYNCS.PHASECHK.TRANS64 P0, [R0+URZ], R2 ;  /* 0x00000002000085a7 */ /* 0x000ea400080010ff */
[----:B--2---:R-:W-:Y:S05]  /*9380*/  @!P0 BRA `(.L_x_166) ;  /* 0xfffffffc00f08947 */ /* 0x004fea000383ffff */
[----:B------:R-:W-:Y:S05]  /*9390*/  BRA `(.L_x_167) ;  /* 0xffffffa000d87947 */ /* 0x000fea000383ffff */
.L_x_47:
[----:B------:R-:W-:-:S07]  /*93a0*/  MOV R0, UR5 ;  /* 0x0000000500007c02 */ /* 0x000fce0008000f00 */
.L_x_168:
[----:B-1----:R1:W2:Y:S02]  /*93b0*/  SYNCS.PHASECHK.TRANS64.TRYWAIT P0, [R0+URZ], R2 ;  /* 0x00000002000075a7 */ /* 0x0022a400080011ff */
[----:B--2---:R-:W-:Y:S05]  /*93c0*/  @!P0 NANOSLEEP.SYNCS 0x989680 ;  /* 0x009896800000895d */ /* 0x004fea0003900000 */
[----:B------:R-:W2:Y:S02]  /*93d0*/  @!P0 SYNCS.PHASECHK.TRANS64 P0, [R0+URZ], R2 ;  /* 0x00000002000085a7 */ /* 0x000ea400080010ff */
[----:B--2---:R-:W-:Y:S05]  /*93e0*/  @!P0 BRA `(.L_x_168) ;  /* 0xfffffffc00f08947 */ /* 0x004fea000383ffff */
[----:B------:R-:W-:Y:S05]  /*93f0*/  BRA `(.L_x_169) ;  /* 0xffffffa000e87947 */ /* 0x000fea000383ffff */
.L_x_48:
[----:B------:R-:W-:-:S07]  /*9400*/  MOV R0, UR5 ;  /* 0x0000000500007c02 */ /* 0x000fce0008000f00 */
.L_x_170:
[----:B-1----:R1:W2:Y:S02]  /*9410*/  SYNCS.PHASECHK.TRANS64.TRYWAIT P0, [R0+URZ], R2 ;  /* 0x00000002000075a7 */ /* 0x0022a400080011ff */
[----:B--2---:R-:W-:Y:S05]  /*9420*/  @!P0 NANOSLEEP.SYNCS 0x989680 ;  /* 0x009896800000895d */ /* 0x004fea0003900000 */
[----:B------:R-:W2:Y:S02]  /*9430*/  @!P0 SYNCS.PHASECHK.TRANS64 P0, [R0+URZ], R2 ;  /* 0x00000002000085a7 */ /* 0x000ea400080010ff */
[----:B--2---:R-:W-:Y:S05]  /*9440*/  @!P0 BRA `(.L_x_170) ;  /* 0xfffffffc00f08947 */ /* 0x004fea000383ffff */
[----:B------:R-:W-:Y:S05]  /*9450*/  BRA `(.L_x_171) ;  /* 0xffffffa000f87947 */ /* 0x000fea000383ffff */
.L_x_49:
[----:B------:R-:W-:-:S07]  /*9460*/  MOV R0, UR5 ;  /* 0x0000000500007c02 */ /* 0x000fce0008000f00 */
.L_x_172:
[----:B-1----:R1:W2:Y:S02]  /*9470*/  SYNCS.PHASECHK.TRANS64.TRYWAIT P0, [R0+URZ], R2 ;  /* 0x00000002000075a7 */ /* 0x0022a400080011ff */
[----:B--2---:R-:W-:Y:S05]  /*9480*/  @!P0 NANOSLEEP.SYNCS 0x989680 ;  /* 0x009896800000895d */ /* 0x004fea0003900000 */
[----:B------:R-:W2:Y:S02]  /*9490*/  @!P0 SYNCS.PHASECHK.TRANS64 P0, [R0+URZ], R2 ;  /* 0x00000002000085a7 */ /* 0x000ea400080010ff */
[----:B--2---:R-:W-:Y:S05]  /*94a0*/  @!P0 BRA `(.L_x_172) ;  /* 0xfffffffc00f08947 */ /* 0x004fea000383ffff */
[----:B------:R-:W-:Y:S05]  /*94b0*/  BRA `(.L_x_173) ;  /* 0xffffffa400087947 */ /* 0x000fea000383ffff */
.L_x_50:
[----:B------:R-:W-:-:S07]  /*94c0*/  MOV R0, UR5 ;  /* 0x0000000500007c02 */ /* 0x000fce0008000f00 */
.L_x_174:
[----:B-1----:R1:W2:Y:S02]  /*94d0*/  SYNCS.PHASECHK.TRANS64.TRYWAIT P0, [R0+URZ], R2 ;  /* 0x00000002000075a7 */ /* 0x0022a400080011ff */
[----:B--2---:R-:W-:Y:S05]  /*94e0*/  @!P0 NANOSLEEP.SYNCS 0x989680 ;  /* 0x009896800000895d */ /* 0x004fea0003900000 */
[----:B------:R-:W2:Y:S02]  /*94f0*/  @!P0 SYNCS.PHASECHK.TRANS64 P0, [R0+URZ], R2 ;  /* 0x00000002000085a7 */ /* 0x000ea400080010ff */
[----:B--2---:R-:W-:Y:S05]  /*9500*/  @!P0 BRA `(.L_x_174) ;  /* 0xfffffffc00f08947 */ /* 0x004fea000383ffff */
[----:B------:R-:W-:Y:S05]  /*9510*/  BRA `(.L_x_175) ;  /* 0xffffffa400187947 */ /* 0x000fea000383ffff */
.L_x_51:
[----:B------:R-:W-:-:S07]  /*9520*/  MOV R0, UR5 ;  /* 0x0000000500007c02 */ /* 0x000fce0008000f00 */
.L_x_176:
[----:B-1----:R1:W2:Y:S02]  /*9530*/  SYNCS.PHASECHK.TRANS64.TRYWAIT P0, [R0+URZ], R2 ;  /* 0x00000002000075a7 */ /* 0x0022a400080011ff */
[----:B--2---:R-:W-:Y:S05]  /*9540*/  @!P0 NANOSLEEP.SYNCS 0x989680 ;  /* 0x009896800000895d */ /* 0x004fea0003900000 */
[----:B------:R-:W2:Y:S02]  /*9550*/  @!P0 SYNCS.PHASECHK.TRANS64 P0, [R0+URZ], R2 ;  /* 0x00000002000085a7 */ /* 0x000ea400080010ff */
[----:B--2---:R-:W-:Y:S05]  /*9560*/  @!P0 BRA `(.L_x_176) ;  /* 0xfffffffc00f08947 */ /* 0x004fea000383ffff */
[----:B------:R-:W-:Y:S05]  /*9570*/  BRA `(.L_x_177) ;  /* 0xffffffa400287947 */ /* 0x000fea000383ffff */
.L_x_52:
[----:B------:R-:W-:-:S07]  /*9580*/  MOV R0, UR5 ;  /* 0x0000000500007c02 */ /* 0x000fce0008000f00 */
.L_x_178:
[----:B-1----:R1:W2:Y:S02]  /*9590*/  SYNCS.PHASECHK.TRANS64.TRYWAIT P0, [R0+URZ], R2 ;  /* 0x00000002000075a7 */ /* 0x0022a400080011ff */
[----:B--2---:R-:W-:Y:S05]  /*95a0*/  @!P0 NANOSLEEP.SYNCS 0x989680 ;  /* 0x009896800000895d */ /* 0x004fea0003900000 */
[----:B------:R-:W2:Y:S02]  /*95b0*/  @!P0 SYNCS.PHASECHK.TRANS64 P0, [R0+URZ], R2 ;  /* 0x00000002000085a7 */ /* 0x000ea400080010ff */
[----:B--2---:R-:W-:Y:S05]  /*95c0*/  @!P0 BRA `(.L_x_178) ;  /* 0xfffffffc00f08947 */ /* 0x004fea000383ffff */
[----:B------:R-:W-:Y:S05]  /*95d0*/  BRA `(.L_x_179) ;  /* 0xffffffa400387947 */ /* 0x000fea000383ffff */
.L_x_53:
[----:B------:R-:W-:-:S07]  /*95e0*/  MOV R0, UR5 ;  /* 0x0000000500007c02 */ /* 0x000fce0008000f00 */
.L_x_180:
[----:B-1----:R1:W2:Y:S02]  /*95f0*/  SYNCS.PHASECHK.TRANS64.TRYWAIT P0, [R0+URZ], R2 ;  /* 0x00000002000075a7 */ /* 0x0022a400080011ff */
[----:B--2---:R-:W-:Y:S05]  /*9600*/  @!P0 NANOSLEEP.SYNCS 0x989680 ;  /* 0x009896800000895d */ /* 0x004fea0003900000 */
[----:B------:R-:W2:Y:S02]  /*9610*/  @!P0 SYNCS.PHASECHK.TRANS64 P0, [R0+URZ], R2 ;  /* 0x00000002000085a7 */ /* 0x000ea400080010ff */
[----:B--2---:R-:W-:Y:S05]  /*9620*/  @!P0 BRA `(.L_x_180) ;  /* 0xfffffffc00f08947 */ /* 0x004fea000383ffff */
[----:B------:R-:W-:Y:S05]  /*9630*/  BRA `(.L_x_181) ;  /* 0xffffffa400487947 */ /* 0x000fea000383ffff */
.L_x_54:
[----:B------:R-:W-:-:S07]  /*9640*/  MOV R0, UR5 ;  /* 0x0000000500007c02 */ /* 0x000fce0008000f00 */
.L_x_182:
[----:B-1----:R1:W2:Y:S02]  /*9650*/  SYNCS.PHASECHK.TRANS64.TRYWAIT P0, [R0+URZ], R2 ;  /* 0x00000002000075a7 */ /* 0x0022a400080011ff */
[----:B--2---:R-:W-:Y:S05]  /*9660*/  @!P0 NANOSLEEP.SYNCS 0x989680 ;  /* 0x009896800000895d */ /* 0x004fea0003900000 */
[----:B------:R-:W2:Y:S02]  /*9670*/  @!P0 SYNCS.PHASECHK.TRANS64 P0, [R0+URZ], R2 ;  /* 0x00000002000085a7 */ /* 0x000ea400080010ff */
[----:B--2---:R-:W-:Y:S05]  /*9680*/  @!P0 BRA `(.L_x_182) ;  /* 0xfffffffc00f08947 */ /* 0x004fea000383ffff */
[----:B------:R-:W-:Y:S05]  /*9690*/  BRA `(.L_x_183) ;  /* 0xffffffa400587947 */ /* 0x000fea000383ffff */
.L_x_55:
[----:B------:R-:W-:-:S07]  /*96a0*/  MOV R0, UR5 ;  /* 0x0000000500007c02 */ /* 0x000fce0008000f00 */
.L_x_184:
[----:B-1----:R1:W2:Y:S02]  /*96b0*/  SYNCS.PHASECHK.TRANS64.TRYWAIT P0, [R0+URZ], R2 ;  /* 0x00000002000075a7 */ /* 0x0022a400080011ff */
[----:B--2---:R-:W-:Y:S05]  /*96c0*/  @!P0 NANOSLEEP.SYNCS 0x989680 ;  /* 0x009896800000895d */ /* 0x004fea0003900000 */
[----:B------:R-:W2:Y:S02]  /*96d0*/  @!P0 SYNCS.PHASECHK.TRANS64 P0, [R0+URZ], R2 ;  /* 0x00000002000085a7 */ /* 0x000ea400080010ff */
[----:B--2---:R-:W-:Y:S05]  /*96e0*/  @!P0 BRA `(.L_x_184) ;  /* 0xfffffffc00f08947 */ /* 0x004fea000383ffff */
[----:B------:R-:W-:Y:S05]  /*96f0*/  BRA `(.L_x_185) ;  /* 0xffffffa400687947 */ /* 0x000fea000383ffff */
.L_x_56:
[----:B------:R-:W-:-:S07]  /*9700*/  MOV R0, UR5 ;  /* 0x0000000500007c02 */ /* 0x000fce0008000f00 */
.L_x_186:
[----:B-1----:R1:W2:Y:S02]  /*9710*/  SYNCS.PHASECHK.TRANS64.TRYWAIT P0, [R0+URZ], R2 ;  /* 0x00000002000075a7 */ /* 0x0022a400080011ff */
[----:B--2---:R-:W-:Y:S05]  /*9720*/  @!P0 NANOSLEEP.SYNCS 0x989680 ;  /* 0x009896800000895d */ /* 0x004fea0003900000 */
[----:B------:R-:W2:Y:S02]  /*9730*/  @!P0 SYNCS.PHASECHK.TRANS64 P0, [R0+URZ], R2 ;  /* 0x00000002000085a7 */ /* 0x000ea400080010ff */
[----:B--2---:R-:W-:Y:S05]  /*9740*/  @!P0 BRA `(.L_x_186) ;  /* 0xfffffffc00f08947 */ /* 0x004fea000383ffff */
[----:B------:R-:W-:Y:S05]  /*9750*/  BRA `(.L_x_187) ;  /* 0xffffffa400787947 */ /* 0x000fea000383ffff */
.L_x_57:
[----:B------:R-:W-:-:S07]  /*9760*/  MOV R0, UR5 ;  /* 0x0000000500007c02 */ /* 0x000fce0008000f00 */
.L_x_188:
[----:B-1----:R1:W2:Y:S02]  /*9770*/  SYNCS.PHASECHK.TRANS64.TRYWAIT P0, [R0+URZ], R2 ;  /* 0x00000002000075a7 */ /* 0x0022a400080011ff */
[----:B--2---:R-:W-:Y:S05]  /*9780*/  @!P0 NANOSLEEP.SYNCS 0x989680 ;  /* 0x009896800000895d */ /* 0x004fea0003900000 */
[----:B------:R-:W2:Y:S02]  /*9790*/  @!P0 SYNCS.PHASECHK.TRANS64 P0, [R0+URZ], R2 ;  /* 0x00000002000085a7 */ /* 0x000ea400080010ff */
[----:B--2---:R-:W-:Y:S05]  /*97a0*/  @!P0 BRA `(.L_x_188) ;  /* 0xfffffffc00f08947 */ /* 0x004fea000383ffff */
[----:B------:R-:W-:Y:S05]  /*97b0*/  BRA `(.L_x_189) ;  /* 0xffffffa400887947 */ /* 0x000fea000383ffff */
.L_x_58:
[----:B------:R-:W-:-:S07]  /*97c0*/  MOV R0, UR5 ;  /* 0x0000000500007c02 */ /* 0x000fce0008000f00 */
.L_x_190:
[----:B-1----:R1:W2:Y:S02]  /*97d0*/  SYNCS.PHASECHK.TRANS64.TRYWAIT P0, [R0+URZ], R2 ;  /* 0x00000002000075a7 */ /* 0x0022a400080011ff */
[----:B--2---:R-:W-:Y:S05]  /*97e0*/  @!P0 NANOSLEEP.SYNCS 0x989680 ;  /* 0x009896800000895d */ /* 0x004fea0003900000 */
[----:B------:R-:W2:Y:S02]  /*97f0*/  @!P0 SYNCS.PHASECHK.TRANS64 P0, [R0+URZ], R2 ;  /* 0x00000002000085a7 */ /* 0x000ea400080010ff */
[----:B--2---:R-:W-:Y:S05]  /*9800*/  @!P0 BRA `(.L_x_190) ;  /* 0xfffffffc00f08947 */ /* 0x004fea000383ffff */
[----:B------:R-:W-:Y:S05]  /*9810*/  BRA `(.L_x_191) ;  /* 0xffffffa400987947 */ /* 0x000fea000383ffff */
.L_x_59:
[----:B------:R-:W-:-:S07]  /*9820*/  MOV R0, UR5 ;  /* 0x0000000500007c02 */ /* 0x000fce0008000f00 */
.L_x_192:
[----:B-1----:R1:W2:Y:S02]  /*9830*/  SYNCS.PHASECHK.TRANS64.TRYWAIT P0, [R0+URZ], R2 ;  /* 0x00000002000075a7 */ /* 0x0022a400080011ff */
[----:B--2---:R-:W-:Y:S05]  /*9840*/  @!P0 NANOSLEEP.SYNCS 0x989680 ;  /* 0x009896800000895d */ /* 0x004fea0003900000 */
[----:B------:R-:W2:Y:S02]  /*9850*/  @!P0 SYNCS.PHASECHK.TRANS64 P0, [R0+URZ], R2 ;  /* 0x00000002000085a7 */ /* 0x000ea400080010ff */
[----:B--2---:R-:W-:Y:S05]  /*9860*/  @!P0 BRA `(.L_x_192) ;  /* 0xfffffffc00f08947 */ /* 0x004fea000383ffff */
[----:B------:R-:W-:Y:S05]  /*9870*/  BRA `(.L_x_193) ;  /* 0xffffffa400a87947 */ /* 0x000fea000383ffff */
.L_x_60:
[----:B------:R-:W-:-:S07]  /*9880*/  MOV R0, UR5 ;  /* 0x0000000500007c02 */ /* 0x000fce0008000f00 */
.L_x_194:
[----:B-1----:R1:W2:Y:S02]  /*9890*/  SYNCS.PHASECHK.TRANS64.TRYWAIT P0, [R0+URZ], R2 ;  /* 0x00000002000075a7 */ /* 0x0022a400080011ff */
[----:B--2---:R-:W-:Y:S05]  /*98a0*/  @!P0 NANOSLEEP.SYNCS 0x989680 ;  /* 0x009896800000895d */ /* 0x004fea0003900000 */
[----:B------:R-:W2:Y:S02]  /*98b0*/  @!P0 SYNCS.PHASECHK.TRANS64 P0, [R0+URZ], R2 ;  /* 0x00000002000085a7 */ /* 0x000ea400080010ff */
[----:B--2---:R-:W-:Y:S05]  /*98c0*/  @!P0 BRA `(.L_x_194) ;  /* 0xfffffffc00f08947 */ /* 0x004fea000383ffff */
[----:B------:R-:W-:Y:S05]  /*98d0*/  BRA `(.L_x_195) ;  /* 0xffffffa400b87947 */ /* 0x000fea000383ffff */
.L_x_61:
[----:B------:R-:W-:-:S07]  /*98e0*/  MOV R0, UR5 ;  /* 0x0000000500007c02 */ /* 0x000fce0008000f00 */
.L_x_196:
[----:B-1----:R1:W2:Y:S02]  /*98f0*/  SYNCS.PHASECHK.TRANS64.TRYWAIT P0, [R0+URZ], R2 ;  /* 0x00000002000075a7 */ /* 0x0022a400080011ff */
[----:B--2---:R-:W-:Y:S05]  /*9900*/  @!P0 NANOSLEEP.SYNCS 0x989680 ;  /* 0x009896800000895d */ /* 0x004fea0003900000 */
[----:B------:R-:W2:Y:S02]  /*9910*/  @!P0 SYNCS.PHASECHK.TRANS64 P0, [R0+URZ], R2 ;  /* 0x00000002000085a7 */ /* 0x000ea400080010ff */
[----:B--2---:R-:W-:Y:S05]  /*9920*/  @!P0 BRA `(.L_x_196) ;  /* 0xfffffffc00f08947 */ /* 0x004fea000383ffff */
[----:B------:R-:W-:Y:S05]  /*9930*/  BRA `(.L_x_197) ;  /* 0xffffffa400c87947 */ /* 0x000fea000383ffff */
.L_x_62:
[----:B------:R-:W-:-:S07]  /*9940*/  MOV R0, UR5 ;  /* 0x0000000500007c02 */ /* 0x000fce0008000f00 */
.L_x_198:
[----:B-1----:R1:W2:Y:S02]  /*9950*/  SYNCS.PHASECHK.TRANS64.TRYWAIT P0, [R0+URZ], R2 ;  /* 0x00000002000075a7 */ /* 0x0022a400080011ff */
[----:B--2---:R-:W-:Y:S05]  /*9960*/  @!P0 NANOSLEEP.SYNCS 0x989680 ;  /* 0x009896800000895d */ /* 0x004fea0003900000 */
[----:B------:R-:W2:Y:S02]  /*9970*/  @!P0 SYNCS.PHASECHK.TRANS64 P0, [R0+URZ], R2 ;  /* 0x00000002000085a7 */ /* 0x000ea400080010ff */
[----:B--2---:R-:W-:Y:S05]  /*9980*/  @!P0 BRA `(.L_x_198) ;  /* 0xfffffffc00f08947 */ /* 0x004fea000383ffff */
[----:B------:R-:W-:Y:S05]  /*9990*/  BRA `(.L_x_199) ;  /* 0xffffffa400d87947 */ /* 0x000fea000383ffff */
.L_x_63:
[----:B------:R-:W-:-:S07]  /*99a0*/  MOV R0, UR5 ;  /* 0x0000000500007c02 */ /* 0x000fce0008000f00 */
.L_x_200:
[----:B-1----:R1:W2:Y:S02]  /*99b0*/  SYNCS.PHASECHK.TRANS64.TRYWAIT P0, [R0+URZ], R2 ;  /* 0x00000002000075a7 */ /* 0x0022a400080011ff */
[----:B--2---:R-:W-:Y:S05]  /*99c0*/  @!P0 NANOSLEEP.SYNCS 0x989680 ;  /* 0x009896800000895d */ /* 0x004fea0003900000 */
[----:B------:R-:W2:Y:S02]  /*99d0*/  @!P0 SYNCS.PHASECHK.TRANS64 P0, [R0+URZ], R2 ;  /* 0x00000002000085a7 */ /* 0x000ea400080010ff */
[----:B--2---:R-:W-:Y:S05]  /*99e0*/  @!P0 BRA `(.L_x_200) ;  /* 0xfffffffc00f08947 */ /* 0x004fea000383ffff */
[----:B------:R-:W-:Y:S05]  /*99f0*/  BRA `(.L_x_201) ;  /* 0xffffffa400e87947 */ /* 0x000fea000383ffff */
.L_x_64:
[----:B------:R-:W-:-:S07]  /*9a00*/  MOV R0, UR5 ;  /* 0x0000000500007c02 */ /* 0x000fce0008000f00 */
.L_x_202:
[----:B-1----:R1:W2:Y:S02]  /*9a10*/  SYNCS.PHASECHK.TRANS64.TRYWAIT P0, [R0+URZ], R2 ;  /* 0x00000002000075a7 */ /* 0x0022a400080011ff */
[----:B--2---:R-:W-:Y:S05]  /*9a20*/  @!P0 NANOSLEEP.SYNCS 0x989680 ;  /* 0x009896800000895d */ /* 0x004fea0003900000 */
[----:B------:R-:W2:Y:S02]  /*9a30*/  @!P0 SYNCS.PHASECHK.TRANS64 P0, [R0+URZ], R2 ;  /* 0x00000002000085a7 */ /* 0x000ea400080010ff */
[----:B--2---:R-:W-:Y:S05]  /*9a40*/  @!P0 BRA `(.L_x_202) ;  /* 0xfffffffc00f08947 */ /* 0x004fea000383ffff */
[----:B------:R-:W-:Y:S05]  /*9a50*/  BRA `(.L_x_203) ;  /* 0xffffffa400f87947 */ /* 0x000fea000383ffff */
.L_x_65:
[----:B------:R-:W-:-:S07]  /*9a60*/  MOV R0, UR5 ;  /* 0x0000000500007c02 */ /* 0x000fce0008000f00 */
.L_x_204:
[----:B-1----:R1:W2:Y:S02]  /*9a70*/  SYNCS.PHASECHK.TRANS64.TRYWAIT P0, [R0+URZ], R2 ;  /* 0x00000002000075a7 */ /* 0x0022a400080011ff */
[----:B--2---:R-:W-:Y:S05]  /*9a80*/  @!P0 NANOSLEEP.SYNCS 0x989680 ;  /* 0x009896800000895d */ /* 0x004fea0003900000 */
[----:B------:R-:W2:Y:S02]  /*9a90*/  @!P0 SYNCS.PHASECHK.TRANS64 P0, [R0+URZ], R2 ;  /* 0x00000002000085a7 */ /* 0x000ea400080010ff */
[----:B--2---:R-:W-:Y:S05]  /*9aa0*/  @!P0 BRA `(.L_x_204) ;  /* 0xfffffffc00f08947 */ /* 0x004fea000383ffff */
[----:B------:R-:W-:Y:S05]  /*9ab0*/  BRA `(.L_x_205) ;  /* 0xffffffa800087947 */ /* 0x000fea000383ffff */
.L_x_66:
[----:B------:R-:W-:-:S07]  /*9ac0*/  MOV R0, UR5 ;  /* 0x0000000500007c02 */ /* 0x000fce0008000f00 */
.L_x_206:
[----:B-1----:R1:W2:Y:S02]  /*9ad0*/  SYNCS.PHASECHK.TRANS64.TRYWAIT P0, [R0+URZ], R2 ;  /* 0x00000002000075a7 */ /* 0x0022a400080011ff */
[----:B--2---:R-:W-:Y:S05]  /*9ae0*/  @!P0 NANOSLEEP.SYNCS 0x989680 ;  /* 0x009896800000895d */ /* 0x004fea0003900000 */
[----:B------:R-:W2:Y:S02]  /*9af0*/  @!P0 SYNCS.PHASECHK.TRANS64 P0, [R0+URZ], R2 ;  /* 0x00000002000085a7 */ /* 0x000ea400080010ff */
[----:B--2---:R-:W-:Y:S05]  /*9b00*/  @!P0 BRA `(.L_x_206) ;  /* 0xfffffffc00f08947 */ /* 0x004fea000383ffff */
[----:B------:R-:W-:Y:S05]  /*9b10*/  BRA `(.L_x_207) ;  /* 0xffffffa800187947 */ /* 0x000fea000383ffff */
.L_x_67:
[----:B------:R-:W-:-:S07]  /*9b20*/  MOV R0, UR5 ;  /* 0x0000000500007c02 */ /* 0x000fce0008000f00 */
.L_x_208:
[----:B-1----:R1:W2:Y:S02]  /*9b30*/  SYNCS.PHASECHK.TRANS64.TRYWAIT P0, [R0+URZ], R2 ;  /* 0x00000002000075a7 */ /* 0x0022a400080011ff */
[----:B--2---:R-:W-:Y:S05]  /*9b40*/  @!P0 NANOSLEEP.SYNCS 0x989680 ;  /* 0x009896800000895d */ /* 0x004fea0003900000 */
[----:B------:R-:W2:Y:S02]  /*9b50*/  @!P0 SYNCS.PHASECHK.TRANS64 P0, [R0+URZ], R2 ;  /* 0x00000002000085a7 */ /* 0x000ea400080010ff */
[----:B--2---:R-:W-:Y:S05]  /*9b60*/  @!P0 BRA `(.L_x_208) ;  /* 0xfffffffc00f08947 */ /* 0x004fea000383ffff */
[----:B------:R-:W-:Y:S05]  /*9b70*/  BRA `(.L_x_209) ;  /* 0xffffffa800287947 */ /* 0x000fea000383ffff */
.L_x_68:
[----:B------:R-:W-:-:S07]  /*9b80*/  MOV R0, UR5 ;  /* 0x0000000500007c02 */ /* 0x000fce0008000f00 */
.L_x_210:
[----:B-1----:R1:W2:Y:S02]  /*9b90*/  SYNCS.PHASECHK.TRANS64.TRYWAIT P0, [R0+URZ], R2 ;  /* 0x00000002000075a7 */ /* 0x0022a400080011ff */
[----:B--2---:R-:W-:Y:S05]  /*9ba0*/  @!P0 NANOSLEEP.SYNCS 0x989680 ;  /* 0x009896800000895d */ /* 0x004fea0003900000 */
[----:B------:R-:W2:Y:S02]  /*9bb0*/  @!P0 SYNCS.PHASECHK.TRANS64 P0, [R0+URZ], R2 ;  /* 0x00000002000085a7 */ /* 0x000ea400080010ff */
[----:B--2---:R-:W-:Y:S05]  /*9bc0*/  @!P0 BRA `(.L_x_210) ;  /* 0xfffffffc00f08947 */ /* 0x004fea000383ffff */
[----:B------:R-:W-:Y:S05]  /*9bd0*/  BRA `(.L_x_211) ;  /* 0xffffffa800387947 */ /* 0x000fea000383ffff */
.L_x_69:
[----:B------:R-:W-:-:S07]  /*9be0*/  MOV R0, UR5 ;  /* 0x0000000500007c02 */ /* 0x000fce0008000f00 */
.L_x_212:
[----:B-1----:R1:W2:Y:S02]  /*9bf0*/  SYNCS.PHASECHK.TRANS64.TRYWAIT P0, [R0+URZ], R2 ;  /* 0x00000002000075a7 */ /* 0x0022a400080011ff */
[----:B--2---:R-:W-:Y:S05]  /*9c00*/  @!P0 NANOSLEEP.SYNCS 0x989680 ;  /* 0x009896800000895d */ /* 0x004fea0003900000 */
[----:B------:R-:W2:Y:S02]  /*9c10*/  @!P0 SYNCS.PHASECHK.TRANS64 P0, [R0+URZ], R2 ;  /* 0x00000002000085a7 */ /* 0x000ea400080010ff */
[----:B--2---:R-:W-:Y:S05]  /*9c20*/  @!P0 BRA `(.L_x_212) ;  /* 0xfffffffc00f08947 */ /* 0x004fea000383ffff */
[----:B------:R-:W-:Y:S05]  /*9c30*/  BRA `(.L_x_213) ;  /* 0xffffffa800487947 */ /* 0x000fea000383ffff */
.L_x_70:
[----:B------:R-:W-:-:S07]  /*9c40*/  MOV R0, UR5 ;  /* 0x0000000500007c02 */ /* 0x000fce0008000f00 */
.L_x_214:
[----:B-1----:R1:W2:Y:S02]  /*9c50*/  SYNCS.PHASECHK.TRANS64.TRYWAIT P0, [R0+URZ], R2 ;  /* 0x00000002000075a7 */ /* 0x0022a400080011ff */
[----:B--2---:R-:W-:Y:S05]  /*9c60*/  @!P0 NANOSLEEP.SYNCS 0x989680 ;  /* 0x009896800000895d */ /* 0x004fea0003900000 */
[----:B------:R-:W2:Y:S02]  /*9c70*/  @!P0 SYNCS.PHASECHK.TRANS64 P0, [R0+URZ], R2 ;  /* 0x00000002000085a7 */ /* 0x000ea400080010ff */
[----:B--2---:R-:W-:Y:S05]  /*9c80*/  @!P0 BRA `(.L_x_214) ;  /* 0xfffffffc00f08947 */ /* 0x004fea000383ffff */
[----:B------:R-:W-:Y:S05]  /*9c90*/  BRA `(.L_x_215) ;  /* 0xffffffa800587947 */ /* 0x000fea000383ffff */
.L_x_71:
[----:B------:R-:W-:-:S07]  /*9ca0*/  MOV R0, UR5 ;  /* 0x0000000500007c02 */ /* 0x000fce0008000f00 */
.L_x_216:
[----:B-1----:R1:W2:Y:S02]  /*9cb0*/  SYNCS.PHASECHK.TRANS64.TRYWAIT P0, [R0+URZ], R2 ;  /* 0x00000002000075a7 */ /* 0x0022a400080011ff */
[----:B--2---:R-:W-:Y:S05]  /*9cc0*/  @!P0 NANOSLEEP.SYNCS 0x989680 ;  /* 0x009896800000895d */ /* 0x004fea0003900000 */
[----:B------:R-:W2:Y:S02]  /*9cd0*/  @!P0 SYNCS.PHASECHK.TRANS64 P0, [R0+URZ], R2 ;  /* 0x00000002000085a7 */ /* 0x000ea400080010ff */
[----:B--2---:R-:W-:Y:S05]  /*9ce0*/  @!P0 BRA `(.L_x_216) ;  /* 0xfffffffc00f08947 */ /* 0x004fea000383ffff */
[----:B------:R-:W-:Y:S05]  /*9cf0*/  BRA `(.L_x_217) ;  /* 0xffffffa800687947 */ /* 0x000fea000383ffff */
.L_x_72:
[----:B------:R-:W-:-:S07]  /*9d00*/  MOV R0, UR5 ;  /* 0x0000000500007c02 */ /* 0x000fce0008000f00 */
.L_x_218:
[----:B-1----:R1:W2:Y:S02]  /*9d10*/  SYNCS.PHASECHK.TRANS64.TRYWAIT P0, [R0+URZ], R2 ;  /* 0x00000002000075a7 */ /* 0x0022a400080011ff */
[----:B--2---:R-:W-:Y:S05]  /*9d20*/  @!P0 NANOSLEEP.SYNCS 0x989680 ;  /* 0x009896800000895d */ /* 0x004fea0003900000 */
[----:B------:R-:W2:Y:S02]  /*9d30*/  @!P0 SYNCS.PHASECHK.TRANS64 P0, [R0+URZ], R2 ;  /* 0x00000002000085a7 */ /* 0x000ea400080010ff */
[----:B--2---:R-:W-:Y:S05]  /*9d40*/  @!P0 BRA `(.L_x_218) ;  /* 0xfffffffc00f08947 */ /* 0x004fea000383ffff */
[----:B------:R-:W-:Y:S05]  /*9d50*/  BRA `(.L_x_219) ;  /* 0xffffffa800787947 */ /* 0x000fea000383ffff */
.L_x_73:
[----:B------:R-:W-:-:S07]  /*9d60*/  MOV R0, UR5 ;  /* 0x0000000500007c02 */ /* 0x000fce0008000f00 */
.L_x_220:
[----:B-1----:R1:W2:Y:S02]  /*9d70*/  SYNCS.PHASECHK.TRANS64.TRYWAIT P0, [R0+URZ], R2 ;  /* 0x00000002000075a7 */ /* 0x0022a400080011ff */
[----:B--2---:R-:W-:Y:S05]  /*9d80*/  @!P0 NANOSLEEP.SYNCS 0x989680 ;  /* 0x009896800000895d */ /* 0x004fea0003900000 */
[----:B------:R-:W2:Y:S02]  /*9d90*/  @!P0 SYNCS.PHASECHK.TRANS64 P0, [R0+URZ], R2 ;  /* 0x00000002000085a7 */ /* 0x000ea400080010ff */
[----:B--2---:R-:W-:Y:S05]  /*9da0*/  @!P0 BRA `(.L_x_220) ;  /* 0xfffffffc00f08947 */ /* 0x004fea000383ffff */
[----:B------:R-:W-:Y:S05]  /*9db0*/  BRA `(.L_x_221) ;  /* 0xffffffa800887947 */ /* 0x000fea000383ffff */
.L_x_74:
[----:B------:R-:W-:-:S07]  /*9dc0*/  MOV R0, UR5 ;  /* 0x0000000500007c02 */ /* 0x000fce0008000f00 */
.L_x_222:
[----:B-1----:R1:W2:Y:S02]  /*9dd0*/  SYNCS.PHASECHK.TRANS64.TRYWAIT P0, [R0+URZ], R2 ;  /* 0x00000002000075a7 */ /* 0x0022a400080011ff */
[----:B--2---:R-:W-:Y:S05]  /*9de0*/  @!P0 NANOSLEEP.SYNCS 0x989680 ;  /* 0x009896800000895d */ /* 0x004fea0003900000 */
[----:B------:R-:W2:Y:S02]  /*9df0*/  @!P0 SYNCS.PHASECHK.TRANS64 P0, [R0+URZ], R2 ;  /* 0x00000002000085a7 */ /* 0x000ea400080010ff */
[----:B--2---:R-:W-:Y:S05]  /*9e00*/  @!P0 BRA `(.L_x_222) ;  /* 0xfffffffc00f08947 */ /* 0x004fea000383ffff */
[----:B------:R-:W-:Y:S05]  /*9e10*/  BRA `(.L_x_223) ;  /* 0xffffffa800987947 */ /* 0x000fea000383ffff */
.L_x_75:
[----:B------:R-:W-:-:S07]  /*9e20*/  MOV R0, UR5 ;  /* 0x0000000500007c02 */ /* 0x000fce0008000f00 */
.L_x_224:
[----:B-1----:R1:W2:Y:S02]  /*9e30*/  SYNCS.PHASECHK.TRANS64.TRYWAIT P0, [R0+URZ], R2 ;  /* 0x00000002000075a7 */ /* 0x0022a400080011ff */
[----:B--2---:R-:W-:Y:S05]  /*9e40*/  @!P0 NANOSLEEP.SYNCS 0x989680 ;  /* 0x009896800000895d */ /* 0x004fea0003900000 */
[----:B------:R-:W2:Y:S02]  /*9e50*/  @!P0 SYNCS.PHASECHK.TRANS64 P0, [R0+URZ], R2 ;  /* 0x00000002000085a7 */ /* 0x000ea400080010ff */
[----:B--2---:R-:W-:Y:S05]  /*9e60*/  @!P0 BRA `(.L_x_224) ;  /* 0xfffffffc00f08947 */ /* 0x004fea000383ffff */
[----:B------:R-:W-:Y:S05]  /*9e70*/  BRA `(.L_x_225) ;  /* 0xffffffa800a87947 */ /* 0x000fea000383ffff */
.L_x_76:
[----:B------:R-:W-:-:S07]  /*9e80*/  MOV R0, UR5 ;  /* 0x0000000500007c02 */ /* 0x000fce0008000f00 */
.L_x_226:
[----:B-1----:R1:W2:Y:S02]  /*9e90*/  SYNCS.PHASECHK.TRANS64.TRYWAIT P0, [R0+URZ], R2 ;  /* 0x00000002000075a7 */ /* 0x0022a400080011ff */
[----:B--2---:R-:W-:Y:S05]  /*9ea0*/  @!P0 NANOSLEEP.SYNCS 0x989680 ;  /* 0x009896800000895d */ /* 0x004fea0003900000 */
[----:B------:R-:W2:Y:S02]  /*9eb0*/  @!P0 SYNCS.PHASECHK.TRANS64 P0, [R0+URZ], R2 ;  /* 0x00000002000085a7 */ /* 0x000ea400080010ff */
[----:B--2---:R-:W-:Y:S05]  /*9ec0*/  @!P0 BRA `(.L_x_226) ;  /* 0xfffffffc00f08947 */ /* 0x004fea000383ffff */
[----:B------:R-:W-:Y:S05]  /*9ed0*/  BRA `(.L_x_227) ;  /* 0xffffffa800b87947 */ /* 0x000fea000383ffff */
.L_x_77:
[----:B------:R-:W-:-:S07]  /*9ee0*/  MOV R0, UR5 ;  /* 0x0000000500007c02 */ /* 0x000fce0008000f00 */
.L_x_228:
[----:B-1----:R1:W2:Y:S02]  /*9ef0*/  SYNCS.PHASECHK.TRANS64.TRYWAIT P0, [R0+URZ], R2 ;  /* 0x00000002000075a7 */ /* 0x0022a400080011ff */
[----:B--2---:R-:W-:Y:S05]  /*9f00*/  @!P0 NANOSLEEP.SYNCS 0x989680 ;  /* 0x009896800000895d */ /* 0x004fea0003900000 */
[----:B------:R-:W2:Y:S02]  /*9f10*/  @!P0 SYNCS.PHASECHK.TRANS64 P0, [R0+URZ], R2 ;  /* 0x00000002000085a7 */ /* 0x000ea400080010ff */
[----:B--2---:R-:W-:Y:S05]  /*9f20*/  @!P0 BRA `(.L_x_228) ;  /* 0xfffffffc00f08947 */ /* 0x004fea000383ffff */
[----:B------:R-:W-:Y:S05]  /*9f30*/  BRA `(.L_x_229) ;  /* 0xffffffa800c87947 */ /* 0x000fea000383ffff */
.L_x_78:
[----:B------:R-:W-:-:S07]  /*9f40*/  MOV R0, UR5 ;  /* 0x0000000500007c02 */ /* 0x000fce0008000f00 */
.L_x_230:
[----:B-1----:R1:W2:Y:S02]  /*9f50*/  SYNCS.PHASECHK.TRANS64.TRYWAIT P0, [R0+URZ], R2 ;  /* 0x00000002000075a7 */ /* 0x0022a400080011ff */
[----:B--2---:R-:W-:Y:S05]  /*9f60*/  @!P0 NANOSLEEP.SYNCS 0x989680 ;  /* 0x009896800000895d */ /* 0x004fea0003900000 */
[----:B------:R-:W2:Y:S02]  /*9f70*/  @!P0 SYNCS.PHASECHK.TRANS64 P0, [R0+URZ], R2 ;  /* 0x00000002000085a7 */ /* 0x000ea400080010ff */
[----:B--2---:R-:W-:Y:S05]  /*9f80*/  @!P0 BRA `(.L_x_230) ;  /* 0xfffffffc00f08947 */ /* 0x004fea000383ffff */
[----:B------:R-:W-:Y:S05]  /*9f90*/  BRA `(.L_x_231) ;  /* 0xffffffa800d87947 */ /* 0x000fea000383ffff */
.L_x_79:
[----:B------:R-:W-:-:S07]  /*9fa0*/  MOV R0, UR5 ;  /* 0x0000000500007c02 */ /* 0x000fce0008000f00 */
.L_x_232:
[----:B-1----:R1:W2:Y:S02]  /*9fb0*/  SYNCS.PHASECHK.TRANS64.TRYWAIT P0, [R0+URZ], R2 ;  /* 0x00000002000075a7 */ /* 0x0022a400080011ff */
[----:B--2---:R-:W-:Y:S05]  /*9fc0*/  @!P0 NANOSLEEP.SYNCS 0x989680 ;  /* 0x009896800000895d */ /* 0x004fea0003900000 */
[----:B------:R-:W2:Y:S02]  /*9fd0*/  @!P0 SYNCS.PHASECHK.TRANS64 P0, [R0+URZ], R2 ;  /* 0x00000002000085a7 */ /* 0x000ea400080010ff */
[----:B--2---:R-:W-:Y:S05]  /*9fe0*/  @!P0 BRA `(.L_x_232) ;  /* 0xfffffffc00f08947 */ /* 0x004fea000383ffff */
[----:B------:R-:W-:Y:S05]  /*9ff0*/  BRA `(.L_x_233) ;  /* 0xffffffa800e87947 */ /* 0x000fea000383ffff */
.L_x_80:
[----:B------:R-:W-:-:S07]  /*a000*/  MOV R0, UR5 ;  /* 0x0000000500007c02 */ /* 0x000fce0008000f00 */
.L_x_234:
[----:B-1----:R1:W2:Y:S02]  /*a010*/  SYNCS.PHASECHK.TRANS64.TRYWAIT P0, [R0+URZ], R2 ;  /* 0x00000002000075a7 */ /* 0x0022a400080011ff */
[----:B--2---:R-:W-:Y:S05]  /*a020*/  @!P0 NANOSLEEP.SYNCS 0x989680 ;  /* 0x009896800000895d */ /* 0x004fea0003900000 */
[----:B------:R-:W2:Y:S02]  /*a030*/  @!P0 SYNCS.PHASECHK.TRANS64 P0, [R0+URZ], R2 ;  /* 0x00000002000085a7 */ /* 0x000ea400080010ff */
[----:B--2---:R-:W-:Y:S05]  /*a040*/  @!P0 BRA `(.L_x_234) ;  /* 0xfffffffc00f08947 */ /* 0x004fea000383ffff */
[----:B------:R-:W-:Y:S05]  /*a050*/  BRA `(.L_x_235) ;  /* 0xffffffa800f87947 */ /* 0x000fea000383ffff */
.L_x_81:
[----:B------:R-:W-:-:S07]  /*a060*/  MOV R0, UR5 ;  /* 0x0000000500007c02 */ /* 0x000fce0008000f00 */
.L_x_236:
[----:B-1----:R1:W2:Y:S02]  /*a070*/  SYNCS.PHASECHK.TRANS64.TRYWAIT P0, [R0+URZ], R2 ;  /* 0x00000002000075a7 */ /* 0x0022a400080011ff */
[----:B--2---:R-:W-:Y:S05]  /*a080*/  @!P0 NANOSLEEP.SYNCS 0x989680 ;  /* 0x009896800000895d */ /* 0x004fea0003900000 */
[----:B------:R-:W2:Y:S02]  /*a090*/  @!P0 SYNCS.PHASECHK.TRANS64 P0, [R0+URZ], R2 ;  /* 0x00000002000085a7 */ /* 0x000ea400080010ff */
[----:B--2---:R-:W-:Y:S05]  /*a0a0*/  @!P0 BRA `(.L_x_236) ;  /* 0xfffffffc00f08947 */ /* 0x004fea000383ffff */
[----:B------:R-:W-:Y:S05]  /*a0b0*/  BRA `(.L_x_237) ;  /* 0xffffffac00087947 */ /* 0x000fea000383ffff */
.L_x_82:
[----:B------:R-:W-:-:S07]  /*a0c0*/  MOV R0, UR5 ;  /* 0x0000000500007c02 */ /* 0x000fce0008000f00 */
.L_x_238:
[----:B-1----:R1:W2:Y:S02]  /*a0d0*/  SYNCS.PHASECHK.TRANS64.TRYWAIT P0, [R0+URZ], R2 ;  /* 0x00000002000075a7 */ /* 0x0022a400080011ff */
[----:B--2---:R-:W-:Y:S05]  /*a0e0*/  @!P0 NANOSLEEP.SYNCS 0x989680 ;  /* 0x009896800000895d */ /* 0x004fea0003900000 */
[----:B------:R-:W2:Y:S02]  /*a0f0*/  @!P0 SYNCS.PHASECHK.TRANS64 P0, [R0+URZ], R2 ;  /* 0x00000002000085a7 */ /* 0x000ea400080010ff */
[----:B--2---:R-:W-:Y:S05]  /*a100*/  @!P0 BRA `(.L_x_238) ;  /* 0xfffffffc00f08947 */ /* 0x004fea000383ffff */
[----:B------:R-:W-:Y:S05]  /*a110*/  BRA `(.L_x_239) ;  /* 0xffffffac00187947 */ /* 0x000fea000383ffff */
.L_x_83:
[----:B------:R-:W-:-:S07]  /*a120*/  MOV R0, UR5 ;  /* 0x0000000500007c02 */ /* 0x000fce0008000f00 */
.L_x_240:
[----:B-1----:R1:W2:Y:S02]  /*a130*/  SYNCS.PHASECHK.TRANS64.TRYWAIT P0, [R0+URZ], R2 ;  /* 0x00000002000075a7 */ /* 0x0022a400080011ff */
[----:B--2---:R-:W-:Y:S05]  /*a140*/  @!P0 NANOSLEEP.SYNCS 0x989680 ;  /* 0x009896800000895d */ /* 0x004fea0003900000 */
[----:B------:R-:W2:Y:S02]  /*a150*/  @!P0 SYNCS.PHASECHK.TRANS64 P0, [R0+URZ], R2 ;  /* 0x00000002000085a7 */ /* 0x000ea400080010ff */
[----:B--2---:R-:W-:Y:S05]  /*a160*/  @!P0 BRA `(.L_x_240) ;  /* 0xfffffffc00f08947 */ /* 0x004fea000383ffff */
[----:B------:R-:W-:Y:S05]  /*a170*/  BRA `(.L_x_241) ;  /* 0xffffffac00287947 */ /* 0x000fea000383ffff */
.L_x_84:
[----:B------:R-:W-:-:S07]  /*a180*/  MOV R0, UR5 ;  /* 0x0000000500007c02 */ /* 0x000fce0008000f00 */
.L_x_242:
[----:B-1----:R1:W2:Y:S02]  /*a190*/  SYNCS.PHASECHK.TRANS64.TRYWAIT P0, [R0+URZ], R2 ;  /* 0x00000002000075a7 */ /* 0x0022a400080011ff */
[----:B--2---:R-:W-:Y:S05]  /*a1a0*/  @!P0 NANOSLEEP.SYNCS 0x989680 ;  /* 0x009896800000895d */ /* 0x004fea0003900000 */
[----:B------:R-:W2:Y:S02]  /*a1b0*/  @!P0 SYNCS.PHASECHK.TRANS64 P0, [R0+URZ], R2 ;  /* 0x00000002000085a7 */ /* 0x000ea400080010ff */
[----:B--2---:R-:W-:Y:S05]  /*a1c0*/  @!P0 BRA `(.L_x_242) ;  /* 0xfffffffc00f08947 */ /* 0x004fea000383ffff */
[----:B------:R-:W-:Y:S05]  /*a1d0*/  BRA `(.L_x_243) ;  /* 0xffffffac00387947 */ /* 0x000fea000383ffff */
.L_x_85:
[----:B------:R-:W-:-:S07]  /*a1e0*/  MOV R0, UR5 ;  /* 0x0000000500007c02 */ /* 0x000fce0008000f00 */
.L_x_244:
[----:B-1----:R1:W2:Y:S02]  /*a1f0*/  SYNCS.PHASECHK.TRANS64.TRYWAIT P0, [R0+URZ], R2 ;  /* 0x00000002000075a7 */ /* 0x0022a400080011ff */
[----:B--2---:R-:W-:Y:S05]  /*a200*/  @!P0 NANOSLEEP.SYNCS 0x989680 ;  /* 0x009896800000895d */ /* 0x004fea0003900000 */
[----:B------:R-:W2:Y:S02]  /*a210*/  @!P0 SYNCS.PHASECHK.TRANS64 P0, [R0+URZ], R2 ;  /* 0x00000002000085a7 */ /* 0x000ea400080010ff */
[----:B--2---:R-:W-:Y:S05]  /*a220*/  @!P0 BRA `(.L_x_244) ;  /* 0xfffffffc00f08947 */ /* 0x004fea000383ffff */
[----:B------:R-:W-:Y:S05]  /*a230*/  BRA `(.L_x_245) ;  /* 0xffffffac00487947 */ /* 0x000fea000383ffff */
.L_x_86:
[----:B------:R-:W-:-:S07]  /*a240*/  MOV R0, UR5 ;  /* 0x0000000500007c02 */ /* 0x000fce0008000f00 */
.L_x_246:
[----:B-1----:R1:W2:Y:S02]  /*a250*/  SYNCS.PHASECHK.TRANS64.TRYWAIT P0, [R0+URZ], R2 ;  /* 0x00000002000075a7 */ /* 0x0022a400080011ff */
[----:B--2---:R-:W-:Y:S05]  /*a260*/  @!P0 NANOSLEEP.SYNCS 0x989680 ;  /* 0x009896800000895d */ /* 0x004fea0003900000 */
[----:B------:R-:W2:Y:S02]  /*a270*/  @!P0 SYNCS.PHASECHK.TRANS64 P0, [R0+URZ], R2 ;  /* 0x00000002000085a7 */ /* 0x000ea400080010ff */
[----:B--2---:R-:W-:Y:S05]  /*a280*/  @!P0 BRA `(.L_x_246) ;  /* 0xfffffffc00f08947 */ /* 0x004fea000383ffff */
[----:B------:R-:W-:Y:S05]  /*a290*/  BRA `(.L_x_247) ;  /* 0xffffffac00587947 */ /* 0x000fea000383ffff */
.L_x_89:
[----:B------:R-:W-:-:S07]  /*a2a0*/  MOV R4, UR4 ;  /* 0x0000000400047c02 */ /* 0x000fce0008000f00 */
.L_x_248:
[----:B--2---:R2:W3:Y:S02]  /*a2b0*/  SYNCS.PHASECHK.TRANS64.TRYWAIT P1, [R4+URZ+0x388], R6 ;  /* 0x00038806040075a7 */ /* 0x0044e400080211ff */
[----:B---3--:R-:W-:Y:S05]  /*a2c0*/  @!P1 NANOSLEEP.SYNCS 0x989680 ;  /* 0x009896800000995d */ /* 0x008fea0003900000 */
[----:B------:R-:W3:Y:S02]  /*a2d0*/  @!P1 SYNCS.PHASECHK.TRANS64 P1, [R4+URZ+0x388], R6 ;  /* 0x00038806040095a7 */ /* 0x000ee400080210ff */
[----:B---3--:R-:W-:Y:S05]  /*a2e0*/  @!P1 BRA `(.L_x_248) ;  /* 0xfffffffc00f09947 */ /* 0x008fea000383ffff */
[----:B------:R-:W-:Y:S05]  /*a2f0*/  BRA `(.L_x_249) ;  /* 0xffffffac00c87947 */ /* 0x000fea000383ffff */
.L_x_90:
[----:B--2---:R-:W-:-:S07]  /*a300*/  MOV R4, UR4 ;  /* 0x0000000400047c02 */ /* 0x004fce0008000f00 */
.L_x_250:
[----:B--2---:R2:W3:Y:S02]  /*a310*/  SYNCS.PHASECHK.TRANS64.TRYWAIT P1, [R4+URZ+0x380], R5 ;  /* 0x00038005040075a7 */ /* 0x0044e400080211ff */
[----:B---3--:R-:W-:Y:S05]  /*a320*/  @!P1 NANOSLEEP.SYNCS 0x989680 ;  /* 0x009896800000995d */ /* 0x008fea0003900000 */
[----:B------:R-:W3:Y:S02]  /*a330*/  @!P1 SYNCS.PHASECHK.TRANS64 P1, [R4+URZ+0x380], R5 ;  /* 0x00038005040095a7 */ /* 0x000ee400080210ff */
[----:B---3--:R-:W-:Y:S05]  /*a340*/  @!P1 BRA `(.L_x_250) ;  /* 0xfffffffc00f09947 */ /* 0x008fea000383ffff */
[----:B------:R-:W-:Y:S05]  /*a350*/  BRA `(.L_x_251) ;  /* 0xffffffac00d07947 */ /* 0x000fea000383ffff */
.L_x_98:
[----:B------:R-:W-:-:S07]  /*a360*/  MOV R0, UR14 ;  /* 0x0000000e00007c02 */ /* 0x000fce0008000f00 */
.L_x_252:
[----:B-1----:R1:W2:Y:S02]  /*a370*/  SYNCS.PHASECHK.TRANS64.TRYWAIT P0, [R0+URZ+0x380], R4 ;  /* 0x00038004000075a7 */ /* 0x0022a400080011ff */
[----:B--2---:R-:W-:Y:S05]  /*a380*/  @!P0 NANOSLEEP.SYNCS 0x989680 ;  /* 0x009896800000895d */ /* 0x004fea0003900000 */
[----:B------:R-:W2:Y:S02]  /*a390*/  @!P0 SYNCS.PHASECHK.TRANS64 P0, [R0+URZ+0x380], R4 ;  /* 0x00038004000085a7 */ /* 0x000ea400080010ff */
[----:B--2---:R-:W-:Y:S05]  /*a3a0*/  @!P0 BRA `(.L_x_252) ;  /* 0xfffffffc00f08947 */ /* 0x004fea000383ffff */
[----:B------:R-:W-:Y:S05]  /*a3b0*/  BRA `(.L_x_253) ;  /* 0xffffffb400447947 */ /* 0x000fea000383ffff */
.L_x_99:
[----:B------:R-:W-:-:S07]  /*a3c0*/  MOV R4, UR18 ;  /* 0x0000001200047c02 */ /* 0x000fce0008000f00 */
.L_x_254:
[----:B-1----:R1:W2:Y:S02]  /*a3d0*/  SYNCS.PHASECHK.TRANS64.TRYWAIT P0, [R4+URZ+0x3a0], R0 ;  /* 0x0003a000040075a7 */ /* 0x0022a400080011ff */
[----:B--2---:R-:W-:Y:S05]  /*a3e0*/  @!P0 NANOSLEEP.SYNCS 0x989680 ;  /* 0x009896800000895d */ /* 0x004fea0003900000 */
[----:B------:R-:W2:Y:S02]  /*a3f0*/  @!P0 SYNCS.PHASECHK.TRANS64 P0, [R4+URZ+0x3a0], R0 ;  /* 0x0003a000040085a7 */ /* 0x000ea400080010ff */
[----:B--2---:R-:W-:Y:S05]  /*a400*/  @!P0 BRA `(.L_x_254) ;  /* 0xfffffffc00f08947 */ /* 0x004fea000383ffff */
[----:B------:R-:W-:Y:S05]  /*a410*/  BRA `(.L_x_255) ;  /* 0xffffffb400607947 */ /* 0x000fea000383ffff */
.L_x_102:
[----:B-1----:R-:W-:Y:S07]  /*a420*/  MOV R0, UR5 ;  /* 0x0000000500007c02 */ /* 0x002fee0008000f00 */
.L_x_256:
[----:B-1----:R1:W2:Y:S02]  /*a430*/  SYNCS.PHASECHK.TRANS64.TRYWAIT P0, [R0+URZ], R5 ;  /* 0x00000005000075a7 */ /* 0x0022a400080011ff */
[----:B--2---:R-:W-:Y:S05]  /*a440*/  @!P0 NANOSLEEP.SYNCS 0x989680 ;  /* 0x009896800000895d */ /* 0x004fea0003900000 */
[----:B------:R-:W2:Y:S02]  /*a450*/  @!P0 SYNCS.PHASECHK.TRANS64 P0, [R0+URZ], R5 ;  /* 0x00000005000085a7 */ /* 0x000ea400080010ff */
[----:B--2---:R-:W-:Y:S05]  /*a460*/  @!P0 BRA `(.L_x_256) ;  /* 0xfffffffc00f08947 */ /* 0x004fea000383ffff */
[----:B------:R-:W-:Y:S05]  /*a470*/  BRA `(.L_x_101) ;  /* 0xffffffb400847947 */ /* 0x000fea000383ffff */
.L_x_105:
[----:B------:R-:W-:-:S07]  /*a480*/  MOV R0, UR4 ;  /* 0x0000000400007c02 */ /* 0x000fce0008000f00 */
.L_x_257:
[----:B-1----:R1:W3:Y:S02]  /*a490*/  SYNCS.PHASECHK.TRANS64.TRYWAIT P0, [R0+URZ], R2 ;  /* 0x00000002000075a7 */ /* 0x0022e400080011ff */
[----:B---3--:R-:W-:Y:S05]  /*a4a0*/  @!P0 NANOSLEEP.SYNCS 0x989680 ;  /* 0x009896800000895d */ /* 0x008fea0003900000 */
[----:B------:R-:W3:Y:S02]  /*a4b0*/  @!P0 SYNCS.PHASECHK.TRANS64 P0, [R0+URZ], R2 ;  /* 0x00000002000085a7 */ /* 0x000ee400080010ff */
[----:B---3--:R-:W-:Y:S05]  /*a4c0*/  @!P0 BRA `(.L_x_257) ;  /* 0xfffffffc00f08947 */ /* 0x008fea000383ffff */
[----:B------:R-:W-:Y:S05]  /*a4d0*/  BRA `(.L_x_258) ;  /* 0xffffffb8002c7947 */ /* 0x000fea000383ffff */
.L_x_106:
[----:B------:R-:W-:-:S07]  /*a4e0*/  MOV R0, UR4 ;  /* 0x0000000400007c02 */ /* 0x000fce0008000f00 */
.L_x_259:
[----:B-1----:R1:W2:Y:S02]  /*a4f0*/  SYNCS.PHASECHK.TRANS64.TRYWAIT P0, [R0+URZ], R2 ;  /* 0x00000002000075a7 */ /* 0x0022a400080011ff */
[----:B--2---:R-:W-:Y:S05]  /*a500*/  @!P0 NANOSLEEP.SYNCS 0x989680 ;  /* 0x009896800000895d */ /* 0x004fea0003900000 */
[----:B------:R-:W2:Y:S02]  /*a510*/  @!P0 SYNCS.PHASECHK.TRANS64 P0, [R0+URZ], R2 ;  /* 0x00000002000085a7 */ /* 0x000ea400080010ff */
[----:B--2---:R-:W-:Y:S05]  /*a520*/  @!P0 BRA `(.L_x_259) ;  /* 0xfffffffc00f08947 */ /* 0x004fea000383ffff */
[----:B------:R-:W-:Y:S05]  /*a530*/  BRA `(.L_x_260) ;  /* 0xffffffb800387947 */ /* 0x000fea000383ffff */
.L_x_111:
[----:B------:R-:W-:Y:S07]  /*a540*/  MOV R0, UR28 ;  /* 0x0000001c00007c02 */ /* 0x000fee0008000f00 */
.L_x_261:
[----:B--2---:R2:W3:Y:S02]  /*a550*/  SYNCS.PHASECHK.TRANS64.TRYWAIT P0, [R0+URZ+0x380], R3 ;  /* 0x00038003000075a7 */ /* 0x0044e400080011ff */
[----:B---3--:R-:W-:Y:S05]  /*a560*/  @!P0 NANOSLEEP.SYNCS 0x989680 ;  /* 0x009896800000895d */ /* 0x008fea0003900000 */
[----:B------:R-:W3:Y:S02]  /*a570*/  @!P0 SYNCS.PHASECHK.TRANS64 P0, [R0+URZ+0x380], R3 ;  /* 0x00038003000085a7 */ /* 0x000ee400080010ff */
[----:B---3--:R-:W-:Y:S05]  /*a580*/  @!P0 BRA `(.L_x_261) ;  /* 0xfffffffc00f08947 */ /* 0x008fea000383ffff */
[----:B------:R-:W-:Y:S05]  /*a590*/  BRA `(.L_x_262) ;  /* 0xffffffbc00607947 */ /* 0x000fea000383ffff */
.L_x_114:
[----:B------:R-:W-:Y:S07]  /*a5a0*/  MOV R0, UR28 ;  /* 0x0000001c00007c02 */ /* 0x000fee0008000f00 */
.L_x_263:
[----:B--2---:R2:W3:Y:S02]  /*a5b0*/  SYNCS.PHASECHK.TRANS64.TRYWAIT P3, [R0+URZ+0x378], R12 ;  /* 0x0003780c000075a7 */ /* 0x0044e400080611ff */
[----:B---3--:R-:W-:Y:S05]  /*a5c0*/  @!P3 NANOSLEEP.SYNCS 0x989680 ;  /* 0x009896800000b95d */ /* 0x008fea0003900000 */
[----:B------:R-:W3:Y:S02]  /*a5d0*/  @!P3 SYNCS.PHASECHK.TRANS64 P3, [R0+URZ+0x378], R12 ;  /* 0x0003780c0000b5a7 */ /* 0x000ee400080610ff */
[----:B---3--:R-:W-:Y:S05]  /*a5e0*/  @!P3 BRA `(.L_x_263) ;  /* 0xfffffffc00f0b947 */ /* 0x008fea000383ffff */
[----:B------:R-:W-:Y:S05]  /*a5f0*/  BRA `(.L_x_113) ;  /* 0xffffffc000bc7947 */ /* 0x000fea000383ffff */
.L_x_117:
[----:B--2---:R-:W-:Y:S07]  /*a600*/  MOV R0, UR28 ;  /* 0x0000001c00007c02 */ /* 0x004fee0008000f00 */
.L_x_264:
[----:B--2---:R2:W3:Y:S02]  /*a610*/  SYNCS.PHASECHK.TRANS64.TRYWAIT P0, [R0+URZ+0x368], R3 ;  /* 0x00036803000075a7 */ /* 0x0044e400080011ff */
[----:B---3--:R-:W-:Y:S05]  /*a620*/  @!P0 NANOSLEEP.SYNCS 0x989680 ;  /* 0x009896800000895d */ /* 0x008fea0003900000 */
[----:B------:R-:W3:Y:S02]  /*a630*/  @!P0 SYNCS.PHASECHK.TRANS64 P0, [R0+URZ+0x368], R3 ;  /* 0x00036803000085a7 */ /* 0x000ee400080010ff */
[----:B---3--:R-:W-:Y:S05]  /*a640*/  @!P0 BRA `(.L_x_264) ;  /* 0xfffffffc00f08947 */ /* 0x008fea000383ffff */
[----:B------:R-:W-:Y:S05]  /*a650*/  BRA `(.L_x_265) ;  /* 0xffffffc400087947 */ /* 0x000fea000383ffff */
.L_x_120:
[----:B------:R-:W-:Y:S07]  /*a660*/  MOV R0, UR43 ;  /* 0x0000002b00007c02 */ /* 0x000fee0008000f00 */
.L_x_266:
[----:B-1----:R1:W2:Y:S02]  /*a670*/  SYNCS.PHASECHK.TRANS64.TRYWAIT P0, [R0+URZ+0x380], R2 ;  /* 0x00038002000075a7 */ /* 0x0022a400080011ff */
[----:B--2---:R-:W-:Y:S05]  /*a680*/  @!P0 NANOSLEEP.SYNCS 0x989680 ;  /* 0x009896800000895d */ /* 0x004fea0003900000 */
[----:B------:R-:W2:Y:S02]  /*a690*/  @!P0 SYNCS.PHASECHK.TRANS64 P0, [R0+URZ+0x380], R2 ;  /* 0x00038002000085a7 */ /* 0x000ea400080010ff */
[----:B--2---:R-:W-:Y:S05]  /*a6a0*/  @!P0 BRA `(.L_x_266) ;  /* 0xfffffffc00f08947 */ /* 0x004fea000383ffff */
[----:B------:R-:W-:Y:S05]  /*a6b0*/  BRA `(.L_x_267) ;  /* 0xffffffc800ac7947 */ /* 0x000fea000383ffff */
.L_x_131:
[----:B-1----:R-:W-:Y:S04]  /*a6c0*/  MOV R3, UR43 ;  /* 0x0000002b00037c02 */ /* 0x002fe80008000f00 */
[----:B------:R1:W2:Y:S03]  /*a6d0*/  SYNCS.PHASECHK.TRANS64.TRYWAIT P1, [R3+URZ+0x360], R4 ;  /* 0x00036004030075a7 */ /* 0x0002a600080211ff */
[----:B--2---:R-:W-:Y:S05]  /*a6e0*/  @!P1 NANOSLEEP.SYNCS 0x989680 ;  /* 0x009896800000995d */ /* 0x004fea0003900000 */
[----:B------:R-:W2:Y:S02]  /*a6f0*/  @!P1 SYNCS.PHASECHK.TRANS64 P1, [R3+URZ+0x360], R4 ;  /* 0x00036004030095a7 */ /* 0x000ea400080210ff */
[----:B--2---:R-:W-:Y:S05]  /*a700*/  @!P1 BRA `(.L_x_131) ;  /* 0xfffffffc00ec9947 */ /* 0x004fea000383ffff */
[----:B------:R-:W-:Y:S05]  /*a710*/  BRA `(.L_x_130) ;  /* 0xffffffd400e87947 */ /* 0x000fea000383ffff */
.L_x_133:
[----:B-1----:R1:W2:Y:S02]  /*a720*/  SYNCS.PHASECHK.TRANS64.TRYWAIT P1, [R22+URZ+0x390], R0 ;  /* 0x00039000160075a7 */ /* 0x0022a400080211ff */
[----:B--2---:R-:W-:Y:S05]  /*a730*/  @!P1 NANOSLEEP.SYNCS 0x989680 ;  /* 0x009896800000995d */ /* 0x004fea0003900000 */
[----:B------:R-:W2:Y:S02]  /*a740*/  @!P1 SYNCS.PHASECHK.TRANS64 P1, [R22+URZ+0x390], R0 ;  /* 0x00039000160095a7 */ /* 0x000ea400080210ff */
[----:B--2---:R-:W-:Y:S05]  /*a750*/  @!P1 BRA `(.L_x_133) ;  /* 0xfffffffc00f09947 */ /* 0x004fea000383ffff */
[----:B------:R-:W-:Y:S05]  /*a760*/  BRA `(.L_x_132) ;  /* 0xffffffd800287947 */ /* 0x000fea000383ffff */
        .weak           $__internal_0_$__cuda_sm10x_tcgen05_guardrail_trap_col_being_dealloced_not_returned_by_alloc
        .type           $__internal_0_$__cuda_sm10x_tcgen05_guardrail_trap_col_being_dealloced_not_returned_by_alloc,@function
        .size           $__internal_0_$__cuda_sm10x_tcgen05_guardrail_trap_col_being_dealloced_not_returned_by_alloc,($__internal_1_$__cuda_sm10x_tcgen05_guardrail_trap_phase_invalid_during_alloc - $__internal_0_$__cuda_sm10x_tcgen05_guardrail_trap_col_being_dealloced_not_returned_by_alloc)
$__internal_0_$__cuda_sm10x_tcgen05_guardrail_trap_col_being_dealloced_not_returned_by_alloc:
[----:B------:R-:W-:Y:S05]  /*a770*/  BPT.TRAP 0x1 ;  /* 0x000000040000795c */ /* 0x000fea0000300000 */
[----:B------:R-:W-:-:S04]  /*a780*/  HFMA2 R3, -RZ, RZ, 0, 0 ;  /* 0x00000000ff037431 */ /* 0x000fc800000001ff */
[----:B------:R-:W-:Y:S05]  /*a790*/  RET.REL.NODEC R2 `(_ZN7cutlass13device_kernelINS_4conv6kernel13ConvUniversalINS1_16ConvProblemShapeILNS1_8OperatorE0ELi3EEENS1_10collective14CollectiveConvINS1_47MainloopSm100TmaUmmaWarpSpecializedImplicitGemmILS5_0ELi54ELi3ELi1ELi2EN4cute5tupleIJNSA_1CILi1EEESD_SD_EEEEENSB_IJNSC_ILi64EEESG_NSB_IJNSC_ILi32EEEEEEEEENS_12float_e4m3_tESK_NSA_8TiledMMAINSA_8MMA_AtomIJNSA_10MMA_TraitsINSA_19SM100_MMA_F8F6F4_SSEJSK_SK_fSG_SG_NSA_17integral_constantINSA_4UMMA5MajorELSR_0EEESS_NSP_INSQ_7ScaleInELST_0EEESU_EEEEEENSA_6LayoutISE_NSB_IJNSC_ILi0EEESY_SY_EEEEENSB_IJNSA_10UnderscoreES11_S11_EEEEENS7_6detail27Sm100ImplicitGemmTileTraitsINSA_20SM90_TMA_LOAD_IM2COLENSA_14ComposedLayoutINSA_7SwizzleILi1ELi4ELi3EEENSA_18smem_ptr_flag_bitsILi8EEENSX_INSB_IJNSC_ILi8EEESH_EEENSB_IJSH_SD_EEEEEEEvEENS15_INSA_13SM90_TMA_LOADES1G_vEEEENS_8epilogue10collective18CollectiveEpilogueINS1L_23Sm100TmaWarpSpecializedILi1ELi1ELi32ELb0ELb0EEEJSJ_NSB_IJNSX_ISG_SD_EES1Q_EEESK_NSB_IJNSB_IJllllEEESD_SY_EEESK_S1T_NS1L_6fusion15FusionCallbacksIS1P_NS1U_17LinearCombinationISK_fSK_fLNS_15FloatRoundStyleE2EEESJ_S1R_JEEENSA_5SM1004TMEM4LOAD26SM100_TMEM_LOAD_16dp32b32xES16_NS17_INS18_ILi2ELi4ELi3EEES1B_NSX_INSB_IJS1C_SG_EEENSB_IJSG_SD_EEEEEEENSA_39AutoVectorizingCopyWithAssumedAlignmentILi128EEENSA_21SM90_TMA_STORE_IM2COLES28_S2A_S2A_EEEvvEEEEvNT_6ParamsE) ;  /* 0xffffff5802187950 */ /* 0x000fea0003c3ffff */
        .weak           $__internal_1_$__cuda_sm10x_tcgen05_guardrail_trap_phase_invalid_during_alloc
        .type           $__internal_1_$__cuda_sm10x_tcgen05_guardrail_trap_phase_invalid_during_alloc,@function
        .size           $__internal_1_$__cuda_sm10x_tcgen05_guardrail_trap_phase_invalid_during_alloc,($__internal_2_$__cuda_sm10x_tcgen05_guardrail_trap_unallocated_columns_being_dealloced - $__internal_1_$__cuda_sm10x_tcgen05_guardrail_trap_phase_invalid_during_alloc)
$__internal_1_$__cuda_sm10x_tcgen05_guardrail_trap_phase_invalid_during_alloc:
[----:B------:R-:W-:Y:S05]  /*a7a0*/  BPT.TRAP 0x1 ;  /* 0x000000040000795c */ /* 0x000fea0000300000 */
[----:B------:R-:W-:-:S04]  /*a7b0*/  MOV R3, 0x0 ;  /* 0x0000000000037802 */ /* 0x000fc80000000f00 */
[----:B------:R-:W-:Y:S05]  /*a7c0*/  RET.REL.NODEC R2 `(_ZN7cutlass13device_kernelINS_4conv6kernel13ConvUniversalINS1_16ConvProblemShapeILNS1_8OperatorE0ELi3EEENS1_10collective14CollectiveConvINS1_47MainloopSm100TmaUmmaWarpSpecializedImplicitGemmILS5_0ELi54ELi3ELi1ELi2EN4cute5tupleIJNSA_1CILi1EEESD_SD_EEEEENSB_IJNSC_ILi64EEESG_NSB_IJNSC_ILi32EEEEEEEEENS_12float_e4m3_tESK_NSA_8TiledMMAINSA_8MMA_AtomIJNSA_10MMA_TraitsINSA_19SM100_MMA_F8F6F4_SSEJSK_SK_fSG_SG_NSA_17integral_constantINSA_4UMMA5MajorELSR_0EEESS_NSP_INSQ_7ScaleInELST_0EEESU_EEEEEENSA_6LayoutISE_NSB_IJNSC_ILi0EEESY_SY_EEEEENSB_IJNSA_10UnderscoreES11_S11_EEEEENS7_6detail27Sm100ImplicitGemmTileTraitsINSA_20SM90_TMA_LOAD_IM2COLENSA_14ComposedLayoutINSA_7SwizzleILi1ELi4ELi3EEENSA_18smem_ptr_flag_bitsILi8EEENSX_INSB_IJNSC_ILi8EEESH_EEENSB_IJSH_SD_EEEEEEEvEENS15_INSA_13SM90_TMA_LOADES1G_vEEEENS_8epilogue10collective18CollectiveEpilogueINS1L_23Sm100TmaWarpSpecializedILi1ELi1ELi32ELb0ELb0EEEJSJ_NSB_IJNSX_ISG_SD_EES1Q_EEESK_NSB_IJNSB_IJllllEEESD_SY_EEESK_S1T_NS1L_6fusion15FusionCallbacksIS1P_NS1U_17LinearCombinationISK_fSK_fLNS_15FloatRoundStyleE2EEESJ_S1R_JEEENSA_5SM1004TMEM4LOAD26SM100_TMEM_LOAD_16dp32b32xES16_NS17_INS18_ILi2ELi4ELi3EEES1B_NSX_INSB_IJS1C_SG_EEENSB_IJSG_SD_EEEEEEENSA_39AutoVectorizingCopyWithAssumedAlignmentILi128EEENSA_21SM90_TMA_STORE_IM2COLES28_S2A_S2A_EEEvvEEEEvNT_6ParamsE) ;  /* 0xffffff58020c7950 */ /* 0x000fea0003c3ffff */
        .weak           $__internal_2_$__cuda_sm10x_tcgen05_guardrail_trap_unallocated_columns_being_dealloced
        .type           $__internal_2_$__cuda_sm10x_tcgen05_guardrail_trap_unallocated_columns_being_dealloced,@function
        .size           $__internal_2_$__cuda_sm10x_tcgen05_guardrail_trap_unallocated_columns_being_dealloced,(.L_x_269 - $__internal_2_$__cuda_sm10x_tcgen05_guardrail_trap_unallocated_columns_being_dealloced)
$__internal_2_$__cuda_sm10x_tcgen05_guardrail_trap_unallocated_columns_being_dealloced:
[----:B------:R-:W-:Y:S05]  /*a7d0*/  BPT.TRAP 0x1 ;  /* 0x000000040000795c */ /* 0x000fea0000300000 */
[----:B------:R-:W-:-:S04]  /*a7e0*/  HFMA2 R3, -RZ, RZ, 0, 0 ;  /* 0x00000000ff037431 */ /* 0x000fc800000001ff */
[----:B------:R-:W-:Y:S05]  /*a7f0*/  RET.REL.NODEC R2 `(_ZN7cutlass13device_kernelINS_4conv6kernel13ConvUniversalINS1_16ConvProblemShapeILNS1_8OperatorE0ELi3EEENS1_10collective14CollectiveConvINS1_47MainloopSm100TmaUmmaWarpSpecializedImplicitGemmILS5_0ELi54ELi3ELi1ELi2EN4cute5tupleIJNSA_1CILi1EEESD_SD_EEEEENSB_IJNSC_ILi64EEESG_NSB_IJNSC_ILi32EEEEEEEEENS_12float_e4m3_tESK_NSA_8TiledMMAINSA_8MMA_AtomIJNSA_10MMA_TraitsINSA_19SM100_MMA_F8F6F4_SSEJSK_SK_fSG_SG_NSA_17integral_constantINSA_4UMMA5MajorELSR_0EEESS_NSP_INSQ_7ScaleInELST_0EEESU_EEEEEENSA_6LayoutISE_NSB_IJNSC_ILi0EEESY_SY_EEEEENSB_IJNSA_10UnderscoreES11_S11_EEEEENS7_6detail27Sm100ImplicitGemmTileTraitsINSA_20SM90_TMA_LOAD_IM2COLENSA_14ComposedLayoutINSA_7SwizzleILi1ELi4ELi3EEENSA_18smem_ptr_flag_bitsILi8EEENSX_INSB_IJNSC_ILi8EEESH_EEENSB_IJSH_SD_EEEEEEEvEENS15_INSA_13SM90_TMA_LOADES1G_vEEEENS_8epilogue10collective18CollectiveEpilogueINS1L_23Sm100TmaWarpSpecializedILi1ELi1ELi32ELb0ELb0EEEJSJ_NSB_IJNSX_ISG_SD_EES1Q_EEESK_NSB_IJNSB_IJllllEEESD_SY_EEESK_S1T_NS1L_6fusion15FusionCallbacksIS1P_NS1U_17LinearCombinationISK_fSK_fLNS_15FloatRoundStyleE2EEESJ_S1R_JEEENSA_5SM1004TMEM4LOAD26SM100_TMEM_LOAD_16dp32b32xES16_NS17_INS18_ILi2ELi4ELi3EEES1B_NSX_INSB_IJS1C_SG_EEENSB_IJSG_SD_EEEEEEENSA_39AutoVectorizingCopyWithAssumedAlignmentILi128EEENSA_21SM90_TMA_STORE_IM2COLES28_S2A_S2A_EEEvvEEEEvNT_6ParamsE) ;  /* 0xffffff5802007950 */ /* 0x000fea0003c3ffff */
.L_x_268:
[----:B------:R-:W-:-:S00]  /*a800*/  BRA `(.L_x_268) ;  /* 0xfffffffc00fc7947 */ /* 0x000fc0000383ffff */
[----:B------:R-:W-:-:S00]  /*a810*/  NOP ;  /* 0x0000000000007918 */ /* 0x000fc00000000000 */
        /* <DEDUP_REMOVED lines=14> */
.L_x_269:


//--------------------- .nv.global.init           --------------------------
	.section	.nv.global.init,"aw",@progbits
.nv.global.init:
	.type		$str$29,@object
	.size		$str$29,($str$30 - $str$29)
$str$29:
        /*0000*/ 	.byte	0x28, 0x61, 0x64, 0x64, 0x72, 0x65, 0x73, 0x73, 0x20, 0x26, 0x20, 0x6d, 0x61, 0x73, 0x6b, 0x29
        /*0010*/ 	.byte	0x20, 0x3d, 0x3d, 0x20, 0x30, 0x00
	.type		$str$30,@object
	.size		$str$30,($str$28 - $str$30)
$str$30:
        /*0016*/ 	.byte	0x2f, 0x74, 0x6d, 0x70, 0x2f, 0x63, 0x75, 0x74, 0x6c, 0x61, 0x73, 0x73, 0x5f, 0x73, 0x77, 0x65
        /*0026*/ 	.byte	0x65, 0x70, 0x5f, 0x73, 0x72, 0x63, 0x2f, 0x69, 0x6e, 0x63, 0x6c, 0x75, 0x64, 0x65, 0x2f, 0x63
        /*0036*/ 	.byte	0x75, 0x74, 0x65, 0x2f, 0x70, 0x6f, 0x69, 0x6e, 0x74, 0x65, 0x72, 0x5f, 0x66, 0x6c, 0x61, 0x67
        /*0046*/ 	.byte	0x67, 0x65, 0x64, 0x2e, 0x68, 0x70, 0x70, 0x00
	.type		$str$28,@object
	.size		$str$28,($str$27 - $str$28)
$str$28:
        /*004e*/ 	.byte	0x2f, 0x74, 0x6d, 0x70, 0x2f, 0x63, 0x75, 0x74, 0x6c, 0x61, 0x73, 0x73, 0x5f, 0x73, 0x77, 0x65
        /*005e*/ 	.byte	0x65, 0x70, 0x5f, 0x73, 0x72, 0x63, 0x2f, 0x69, 0x6e, 0x63, 0x6c, 0x75, 0x64, 0x65, 0x2f, 0x63
        /*006e*/ 	.byte	0x75, 0x74, 0x65, 0x2f, 0x61, 0x74, 0x6f, 0x6d, 0x2f, 0x63, 0x6f, 0x70, 0x79, 0x5f, 0x74, 0x72
        /*007e*/ 	.byte	0x61, 0x69, 0x74, 0x73, 0x5f, 0x73, 0x6d, 0x31, 0x30, 0x30, 0x2e, 0x68, 0x70, 0x70, 0x00
	.type		$str$27,@object
	.size		$str$27,(__unnamed_1 - $str$27)
$str$27:
        /*008d*/ 	.byte	0x28, 0x28, 0x75, 0x69, 0x6e, 0x74, 0x33, 0x32, 0x5f, 0x74, 0x28, 0x74, 0x68, 0x72, 0x65, 0x61
        /*009d*/ 	.byte	0x64, 0x49, 0x64, 0x78, 0x2e, 0x78, 0x29, 0x20, 0x2f, 0x20, 0x33, 0x32, 0x29, 0x20, 0x25, 0x20
        /*00ad*/ 	.byte	0x34, 0x29, 0x20, 0x3d, 0x3d, 0x20, 0x28, 0x28, 0x28, 0x74, 0x6d, 0x65, 0x6d, 0x5f, 0x61, 0x64
        /*00bd*/ 	.byte	0x64, 0x72, 0x20, 0x3e, 0x3e, 0x20, 0x31, 0x36, 0x29, 0x20, 0x2f, 0x20, 0x33, 0x32, 0x29, 0x20
        /*00cd*/ 	.byte	0x25, 0x20, 0x34, 0x29, 0x00
	.type		__unnamed_1,@object
	.size		__unnamed_1,(__unnamed_2 - __unnamed_1)
__unnamed_1:
        /*00d2*/ 	.byte	0x61, 0x75, 0x74, 0x6f, 0x20, 0x63, 0x75, 0x74, 0x65, 0x3a, 0x3a, 0x61, 0x73, 0x5f, 0x70, 0x6f
        /* <DEDUP_REMOVED lines=24> */
        /*0262*/ 	.byte	0x3c, 0x34, 0x30, 0x39, 0x36, 0x3e, 0x3e, 0x3e, 0x3e, 0x5d, 0x00
	.type		__unnamed_2,@object
	.size		__unnamed_2,(.L_2 - __unnamed_2)
__unnamed_2:
        /* <DEDUP_REMOVED lines=40> */
        /*04ed*/ 	.byte	0x74, 0x65, 0x3a, 0x3a, 0x43, 0x3c, 0x30, 0x3e, 0x3e, 0x3e, 0x3e, 0x5d, 0x00
.L_2:


//--------------------- .nv.shared._ZN7cutlass13device_kernelINS_4conv6kernel13ConvUniversalINS1_16ConvProblemShapeILNS1_8OperatorE0ELi3EEENS1_10collective14CollectiveConvINS1_47MainloopSm100TmaUmmaWarpSpecializedImplicitGemmILS5_0ELi54ELi3ELi1ELi2EN4cute5tupleIJNSA_1CILi1EEESD_SD_EEEEENSB_IJNSC_ILi64EEESG_NSB_IJNSC_ILi32EEEEEEEEENS_12float_e4m3_tESK_NSA_8TiledMMAINSA_8MMA_AtomIJNSA_10MMA_TraitsINSA_19SM100_MMA_F8F6F4_SSEJSK_SK_fSG_SG_NSA_17integral_constantINSA_4UMMA5MajorELSR_0EEESS_NSP_INSQ_7ScaleInELST_0EEESU_EEEEEENSA_6LayoutISE_NSB_IJNSC_ILi0EEESY_SY_EEEEENSB_IJNSA_10UnderscoreES11_S11_EEEEENS7_6detail27Sm100ImplicitGemmTileTraitsINSA_20SM90_TMA_LOAD_IM2COLENSA_14ComposedLayoutINSA_7SwizzleILi1ELi4ELi3EEENSA_18smem_ptr_flag_bitsILi8EEENSX_INSB_IJNSC_ILi8EEESH_EEENSB_IJSH_SD_EEEEEEEvEENS15_INSA_13SM90_TMA_LOADES1G_vEEEENS_8epilogue10collective18CollectiveEpilogueINS1L_23Sm100TmaWarpSpecializedILi1ELi1ELi32ELb0ELb0EEEJSJ_NSB_IJNSX_ISG_SD_EES1Q_EEESK_NSB_IJNSB_IJllllEEESD_SY_EEESK_S1T_NS1L_6fusion15FusionCallbacksIS1P_NS1U_17LinearCombinationISK_fSK_fLNS_15FloatRoundStyleE2EEESJ_S1R_JEEENSA_5SM1004TMEM4LOAD26SM100_TMEM_LOAD_16dp32b32xES16_NS17_INS18_ILi2ELi4ELi3EEES1B_NSX_INSB_IJS1C_SG_EEENSB_IJSG_SD_EEEEEEENSA_39AutoVectorizingCopyWithAssumedAlignmentILi128EEENSA_21SM90_TMA_STORE_IM2COLES28_S2A_S2A_EEEvvEEEEvNT_6ParamsE --------------------------
	.section	.nv.shared._ZN7cutlass13device_kernelINS_4conv6kernel13ConvUniversalINS1_16ConvProblemShapeILNS1_8OperatorE0ELi3EEENS1_10collective14CollectiveConvINS1_47MainloopSm100TmaUmmaWarpSpecializedImplicitGemmILS5_0ELi54ELi3ELi1ELi2EN4cute5tupleIJNSA_1CILi1EEESD_SD_EEEEENSB_IJNSC_ILi64EEESG_NSB_IJNSC_ILi32EEEEEEEEENS_12float_e4m3_tESK_NSA_8TiledMMAINSA_8MMA_AtomIJNSA_10MMA_TraitsINSA_19SM100_MMA_F8F6F4_SSEJSK_SK_fSG_SG_NSA_17integral_constantINSA_4UMMA5MajorELSR_0EEESS_NSP_INSQ_7ScaleInELST_0EEESU_EEEEEENSA_6LayoutISE_NSB_IJNSC_ILi0EEESY_SY_EEEEENSB_IJNSA_10UnderscoreES11_S11_EEEEENS7_6detail27Sm100ImplicitGemmTileTraitsINSA_20SM90_TMA_LOAD_IM2COLENSA_14ComposedLayoutINSA_7SwizzleILi1ELi4ELi3EEENSA_18smem_ptr_flag_bitsILi8EEENSX_INSB_IJNSC_ILi8EEESH_EEENSB_IJSH_SD_EEEEEEEvEENS15_INSA_13SM90_TMA_LOADES1G_vEEEENS_8epilogue10collective18CollectiveEpilogueINS1L_23Sm100TmaWarpSpecializedILi1ELi1ELi32ELb0ELb0EEEJSJ_NSB_IJNSX_ISG_SD_EES1Q_EEESK_NSB_IJNSB_IJllllEEESD_SY_EEESK_S1T_NS1L_6fusion15FusionCallbacksIS1P_NS1U_17LinearCombinationISK_fSK_fLNS_15FloatRoundStyleE2EEESJ_S1R_JEEENSA_5SM1004TMEM4LOAD26SM100_TMEM_LOAD_16dp32b32xES16_NS17_INS18_ILi2ELi4ELi3EEES1B_NSX_INSB_IJS1C_SG_EEENSB_IJSG_SD_EEEEEEENSA_39AutoVectorizingCopyWithAssumedAlignmentILi128EEENSA_21SM90_TMA_STORE_IM2COLES28_S2A_S2A_EEEvvEEEEvNT_6ParamsE,"aw",@nobits
	.sectionflags	@""
	.align	16
	.zero		1024


//--------------------- .nv.shared.reserved.0     --------------------------
	.section	.nv.shared.reserved.0,"aw",@nobits
	.weak		__nv_reservedSMEM_offset_0_alias
	.size		__nv_reservedSMEM_offset_0_alias, 0, 64
	.other		__nv_reservedSMEM_offset_0_alias,@"STO_CUDA_RESERVED_SHARED STV_DEFAULT"
__nv_reservedSMEM_offset_0_alias:
	.zero		0
.nv.shared.reserved.0:
	.zero		64
	.weak		__nv_reservedSMEM_tcgen05_partition
	.type		__nv_reservedSMEM_tcgen05_partition,@object
	.size		__nv_reservedSMEM_tcgen05_partition,(.L_0 - __nv_reservedSMEM_tcgen05_partition)
__nv_reservedSMEM_tcgen05_partition:
	.zero		32
.L_0:


//--------------------- .nv.global                --------------------------
	.section	.nv.global,"aw",@nobits
.nv.global:
	.type		_ZN39_INTERNAL_17c8a5b5_4_k_cu_16445ad3_31014cute1_E,@object
	.size		_ZN39_INTERNAL_17c8a5b5_4_k_cu_16445ad3_31014cute1_E,(_ZN39_INTERNAL_17c8a5b5_4_k_cu_16445ad3_31014cuda3std3__45__cpo6cbeginE - _ZN39_INTERNAL_17c8a5b5_4_k_cu_16445ad3_31014cute1_E)
_ZN39_INTERNAL_17c8a5b5_4_k_cu_16445ad3_31014cute1_E:
	.zero		1
	.type		_ZN39_INTERNAL_17c8a5b5_4_k_cu_16445ad3_31014cuda3std3__45__cpo6cbeginE,@object
	.size		_ZN39_INTERNAL_17c8a5b5_4_k_cu_16445ad3_31014cuda3std3__45__cpo6cbeginE,(_ZN39_INTERNAL_17c8a5b5_4_k_cu_16445ad3_31014cuda3std3__48in_placeE - _ZN39_INTERNAL_17c8a5b5_4_k_cu_16445ad3_31014cuda3std3__45__cpo6cbeginE)
_ZN39_INTERNAL_17c8a5b5_4_k_cu_16445ad3_31014cuda3std3__45__cpo6cbeginE:
	.zero		1
	.type		_ZN39_INTERNAL_17c8a5b5_4_k_cu_16445ad3_31014cuda3std3__48in_placeE,@object
	.size		_ZN39_INTERNAL_17c8a5b5_4_k_cu_16445ad3_31014cuda3std3__48in_placeE,(_ZN39_INTERNAL_17c8a5b5_4_k_cu_16445ad3_31014cuda3std6ranges3__45__cpo9iter_moveE - _ZN39_INTERNAL_17c8a5b5_4_k_cu_16445ad3_31014cuda3std3__48in_placeE)
_ZN39_INTERNAL_17c8a5b5_4_k_cu_16445ad3_31014cuda3std3__48in_placeE:
	.zero		1
	.type		_ZN39_INTERNAL_17c8a5b5_4_k_cu_16445ad3_31014cuda3std6ranges3__45__cpo9iter_moveE,@object
	.size		_ZN39_INTERNAL_17c8a5b5_4_k_cu_16445ad3_31014cuda3std6ranges3__45__cpo9iter_moveE,(_ZN39_INTERNAL_17c8a5b5_4_k_cu_16445ad3_31014cuda3std3__45__cpo5beginE - _ZN39_INTERNAL_17c8a5b5_4_k_cu_16445ad3_31014cuda3std6ranges3__45__cpo9iter_moveE)
_ZN39_INTERNAL_17c8a5b5_4_k_cu_16445ad3_31014cuda3std6ranges3__45__cpo9iter_moveE:
	.zero		1
	.type		_ZN39_INTERNAL_17c8a5b5_4_k_cu_16445ad3_31014cuda3std3__45__cpo5beginE,@object
	.size		_ZN39_INTERNAL_17c8a5b5_4_k_cu_16445ad3_31014cuda3std3__45__cpo5beginE,(_ZN39_INTERNAL_17c8a5b5_4_k_cu_16445ad3_31014cuda3std3__441_GLOBAL__N__17c8a5b5_4_k_cu_16445ad3_31016ignoreE - _ZN39_INTERNAL_17c8a5b5_4_k_cu_16445ad3_31014cuda3std3__45__cpo5beginE)
_ZN39_INTERNAL_17c8a5b5_4_k_cu_16445ad3_31014cuda3std3__45__cpo5beginE:
	.zero		1
	.type		_ZN39_INTERNAL_17c8a5b5_4_k_cu_16445ad3_31014cuda3std3__441_GLOBAL__N__17c8a5b5_4_k_cu_16445ad3_31016ignoreE,@object
	.size		_ZN39_INTERNAL_17c8a5b5_4_k_cu_16445ad3_31014cuda3std3__441_GLOBAL__N__17c8a5b5_4_k_cu_16445ad3_31016ignoreE,(_ZN39_INTERNAL_17c8a5b5_4_k_cu_16445ad3_31014cute7productE - _ZN39_INTERNAL_17c8a5b5_4_k_cu_16445ad3_31014cuda3std3__441_GLOBAL__N__17c8a5b5_4_k_cu_16445ad3_31016ignoreE)
_ZN39_INTERNAL_17c8a5b5_4_k_cu_16445ad3_31014cuda3std3__441_GLOBAL__N__17c8a5b5_4_k_cu_16445ad3_31016ignoreE:
	.zero		1
	.type		_ZN39_INTERNAL_17c8a5b5_4_k_cu_16445ad3_31014cute7productE,@object
	.size		_ZN39_INTERNAL_17c8a5b5_4_k_cu_16445ad3_31014cute7productE,(_ZN39_INTERNAL_17c8a5b5_4_k_cu_16445ad3_31014cuda3std3__45__cpo3endE - _ZN39_INTERNAL_17c8a5b5_4_k_cu_16445ad3_31014cute7productE)
_ZN39_INTERNAL_17c8a5b5_4_k_cu_16445ad3_31014cute7productE:
	.zero		1
	.type		_ZN39_INTERNAL_17c8a5b5_4_k_cu_16445ad3_31014cuda3std3__45__cpo3endE,@object
	.size		_ZN39_INTERNAL_17c8a5b5_4_k_cu_16445ad3_31014cuda3std3__45__cpo3endE,(_ZN39_INTERNAL_17c8a5b5_4_k_cu_16445ad3_31014cuda3std3__419piecewise_constructE - _ZN39_INTERNAL_17c8a5b5_4_k_cu_16445ad3_31014cuda3std3__45__cpo3endE)
_ZN39_INTERNAL_17c8a5b5_4_k_cu_16445ad3_31014cuda3std3__45__cpo3endE:
	.zero		1
	.type		_ZN39_INTERNAL_17c8a5b5_4_k_cu_16445ad3_31014cuda3std3__419piecewise_constructE,@object
	.size		_ZN39_INTERNAL_17c8a5b5_4_k_cu_16445ad3_31014cuda3std3__419piecewise_constructE,(_ZN39_INTERNAL_17c8a5b5_4_k_cu_16445ad3_31014cuda3std3__45__cpo4cendE - _ZN39_INTERNAL_17c8a5b5_4_k_cu_16445ad3_31014cuda3std3__419piecewise_constructE)
_ZN39_INTERNAL_17c8a5b5_4_k_cu_16445ad3_31014cuda3std3__419piecewise_constructE:
	.zero		1
	.type		_ZN39_INTERNAL_17c8a5b5_4_k_cu_16445ad3_31014cuda3std3__45__cpo4cendE,@object
	.size		_ZN39_INTERNAL_17c8a5b5_4_k_cu_16445ad3_31014cuda3std3__45__cpo4cendE,(_ZN39_INTERNAL_17c8a5b5_4_k_cu_16445ad3_31014cuda3std6ranges3__45__cpo4swapE - _ZN39_INTERNAL_17c8a5b5_4_k_cu_16445ad3_31014cuda3std3__45__cpo4cendE)
_ZN39_INTERNAL_17c8a5b5_4_k_cu_16445ad3_31014cuda3std3__45__cpo4cendE:
	.zero		1
	.type		_ZN39_INTERNAL_17c8a5b5_4_k_cu_16445ad3_31014cuda3std6ranges3__45__cpo4swapE,@object
	.size		_ZN39_INTERNAL_17c8a5b5_4_k_cu_16445ad3_31014cuda3std6ranges3__45__cpo4swapE,(.L_10 - _ZN39_INTERNAL_17c8a5b5_4_k_cu_16445ad3_31014cuda3std6ranges3__45__cpo4swapE)
_ZN39_INTERNAL_17c8a5b5_4_k_cu_16445ad3_31014cuda3std6ranges3__45__cpo4swapE:
	.zero		1
.L_10:


//--------------------- .nv.constant0._ZN7cutlass13device_kernelINS_4conv6kernel13ConvUniversalINS1_16ConvProblemShapeILNS1_8OperatorE0ELi3EEENS1_10collective14CollectiveConvINS1_47MainloopSm100TmaUmmaWarpSpecializedImplicitGemmILS5_0ELi54ELi3ELi1ELi2EN4cute5tupleIJNSA_1CILi1EEESD_SD_EEEEENSB_IJNSC_ILi64EEESG_NSB_IJNSC_ILi32EEEEEEEEENS_12float_e4m3_tESK_NSA_8TiledMMAINSA_8MMA_AtomIJNSA_10MMA_TraitsINSA_19SM100_MMA_F8F6F4_SSEJSK_SK_fSG_SG_NSA_17integral_constantINSA_4UMMA5MajorELSR_0EEESS_NSP_INSQ_7ScaleInELST_0EEESU_EEEEEENSA_6LayoutISE_NSB_IJNSC_ILi0EEESY_SY_EEEEENSB_IJNSA_10UnderscoreES11_S11_EEEEENS7_6detail27Sm100ImplicitGemmTileTraitsINSA_20SM90_TMA_LOAD_IM2COLENSA_14ComposedLayoutINSA_7SwizzleILi1ELi4ELi3EEENSA_18smem_ptr_flag_bitsILi8EEENSX_INSB_IJNSC_ILi8EEESH_EEENSB_IJSH_SD_EEEEEEEvEENS15_INSA_13SM90_TMA_LOADES1G_vEEEENS_8epilogue10collective18CollectiveEpilogueINS1L_23Sm100TmaWarpSpecializedILi1ELi1ELi32ELb0ELb0EEEJSJ_NSB_IJNSX_ISG_SD_EES1Q_EEESK_NSB_IJNSB_IJllllEEESD_SY_EEESK_S1T_NS1L_6fusion15FusionCallbacksIS1P_NS1U_17LinearCombinationISK_fSK_fLNS_15FloatRoundStyleE2EEESJ_S1R_JEEENSA_5SM1004TMEM4LOAD26SM100_TMEM_LOAD_16dp32b32xES16_NS17_INS18_ILi2ELi4ELi3EEES1B_NSX_INSB_IJS1C_SG_EEENSB_IJSG_SD_EEEEEEENSA_39AutoVectorizingCopyWithAssumedAlignmentILi128EEENSA_21SM90_TMA_STORE_IM2COLES28_S2A_S2A_EEEvvEEEEvNT_6ParamsE --------------------------
	.section	.nv.constant0._ZN7cutlass13device_kernelINS_4conv6kernel13ConvUniversalINS1_16ConvProblemShapeILNS1_8OperatorE0ELi3EEENS1_10collective14CollectiveConvINS1_47MainloopSm100TmaUmmaWarpSpecializedImplicitGemmILS5_0ELi54ELi3ELi1ELi2EN4cute5tupleIJNSA_1CILi1EEESD_SD_EEEEENSB_IJNSC_ILi64EEESG_NSB_IJNSC_ILi32EEEEEEEEENS_12float_e4m3_tESK_NSA_8TiledMMAINSA_8MMA_AtomIJNSA_10MMA_TraitsINSA_19SM100_MMA_F8F6F4_SSEJSK_SK_fSG_SG_NSA_17integral_constantINSA_4UMMA5MajorELSR_0EEESS_NSP_INSQ_7ScaleInELST_0EEESU_EEEEEENSA_6LayoutISE_NSB_IJNSC_ILi0EEESY_SY_EEEEENSB_IJNSA_10UnderscoreES11_S11_EEEEENS7_6detail27Sm100ImplicitGemmTileTraitsINSA_20SM90_TMA_LOAD_IM2COLENSA_14ComposedLayoutINSA_7SwizzleILi1ELi4ELi3EEENSA_18smem_ptr_flag_bitsILi8EEENSX_INSB_IJNSC_ILi8EEESH_EEENSB_IJSH_SD_EEEEEEEvEENS15_INSA_13SM90_TMA_LOADES1G_vEEEENS_8epilogue10collective18CollectiveEpilogueINS1L_23Sm100TmaWarpSpecializedILi1ELi1ELi32ELb0ELb0EEEJSJ_NSB_IJNSX_ISG_SD_EES1Q_EEESK_NSB_IJNSB_IJllllEEESD_SY_EEESK_S1T_NS1L_6fusion15FusionCallbacksIS1P_NS1U_17LinearCombinationISK_fSK_fLNS_15FloatRoundStyleE2EEESJ_S1R_JEEENSA_5SM1004TMEM4LOAD26SM100_TMEM_LOAD_16dp32b32xES16_NS17_INS18_ILi2ELi4ELi3EEES1B_NSX_INSB_IJS1C_SG_EEENSB_IJSG_SD_EEEEEEENSA_39AutoVectorizingCopyWithAssumedAlignmentILi128EEENSA_21SM90_TMA_STORE_IM2COLES28_S2A_S2A_EEEvvEEEEvNT_6ParamsE,"a",@progbits
	.sectionflags	@""
	.align	4
.nv.constant0._ZN7cutlass13device_kernelINS_4conv6kernel13ConvUniversalINS1_16ConvProblemShapeILNS1_8OperatorE0ELi3EEENS1_10collective14CollectiveConvINS1_47MainloopSm100TmaUmmaWarpSpecializedImplicitGemmILS5_0ELi54ELi3ELi1ELi2EN4cute5tupleIJNSA_1CILi1EEESD_SD_EEEEENSB_IJNSC_ILi64EEESG_NSB_IJNSC_ILi32EEEEEEEEENS_12float_e4m3_tESK_NSA_8TiledMMAINSA_8MMA_AtomIJNSA_10MMA_TraitsINSA_19SM100_MMA_F8F6F4_SSEJSK_SK_fSG_SG_NSA_17integral_constantINSA_4UMMA5MajorELSR_0EEESS_NSP_INSQ_7ScaleInELST_0EEESU_EEEEEENSA_6LayoutISE_NSB_IJNSC_ILi0EEESY_SY_EEEEENSB_IJNSA_10UnderscoreES11_S11_EEEEENS7_6detail27Sm100ImplicitGemmTileTraitsINSA_20SM90_TMA_LOAD_IM2COLENSA_14ComposedLayoutINSA_7SwizzleILi1ELi4ELi3EEENSA_18smem_ptr_flag_bitsILi8EEENSX_INSB_IJNSC_ILi8EEESH_EEENSB_IJSH_SD_EEEEEEEvEENS15_INSA_13SM90_TMA_LOADES1G_vEEEENS_8epilogue10collective18CollectiveEpilogueINS1L_23Sm100TmaWarpSpecializedILi1ELi1ELi32ELb0ELb0EEEJSJ_NSB_IJNSX_ISG_SD_EES1Q_EEESK_NSB_IJNSB_IJllllEEESD_SY_EEESK_S1T_NS1L_6fusion15FusionCallbacksIS1P_NS1U_17LinearCombinationISK_fSK_fLNS_15FloatRoundStyleE2EEESJ_S1R_JEEENSA_5SM1004TMEM4LOAD26SM100_TMEM_LOAD_16dp32b32xES16_NS17_INS18_ILi2ELi4ELi3EEES1B_NSX_INSB_IJS1C_SG_EEENSB_IJSG_SD_EEEEEEENSA_39AutoVectorizingCopyWithAssumedAlignmentILi128EEENSA_21SM90_TMA_STORE_IM2COLES28_S2A_S2A_EEEvvEEEEvNT_6ParamsE:
	.zero		3200


//--------------------- SYMBOLS --------------------------

	.type		.nv.reservedSmem.offset0,@object
	.size		.nv.reservedSmem.offset0,0x4
	.type		.nv.reservedSmem.cap,@object
	.size		.nv.reservedSmem.cap,0x4
	.type		__assertfail,@function
